def matmul_kernel(
    a_ptr,
    b_ptr,
    c_ptr,
    M,
    N,
    K,
    stride_am,
    stride_ak,
    stride_bk,
    stride_bn,
    stride_cm,
    stride_cn,
    BLOCK_M: tl.constexpr,
    BLOCK_N: tl.constexpr,
    BLOCK_K: tl.constexpr,
    GROUP_M: tl.constexpr,
):
    pid = tl.program_id(axis=0)
    num_pid_m = tl.cdiv(M, BLOCK_M)
    num_pid_n = tl.cdiv(N, BLOCK_N)
    num_pid_in_group = GROUP_M * num_pid_n
    group_id = pid // num_pid_in_group
    first_pid_m = group_id * GROUP_M
    group_size_m = min(num_pid_m - first_pid_m, GROUP_M)
    pid_m = first_pid_m + ((pid % num_pid_in_group) % group_size_m)
    pid_n = (pid % num_pid_in_group) // group_size_m

    offs_am = (pid_m * BLOCK_M + tl.arange(0, BLOCK_M)) % M
    offs_bn = (pid_n * BLOCK_N + tl.arange(0, BLOCK_N)) % N
    offs_k = tl.arange(0, BLOCK_K)
    a_ptrs = a_ptr + offs_am[:, None] * stride_am + offs_k[None, :] * stride_ak
    b_ptrs = b_ptr + offs_k[:, None] * stride_bk + offs_bn[None, :] * stride_bn

    acc = tl.zeros((BLOCK_M, BLOCK_N), dtype=tl.float32)
    for kk in range(0, tl.cdiv(K, BLOCK_K)):
        a = tl.load(a_ptrs, mask=offs_k[None, :] < K - kk * BLOCK_K, other=0.0)
        b = tl.load(b_ptrs, mask=offs_k[:, None] < K - kk * BLOCK_K, other=0.0)
        acc = tl.dot(a, b, acc)
        a_ptrs += BLOCK_K * stride_ak
        b_ptrs += BLOCK_K * stride_bk

    c = acc.to(c_ptr.dtype.element_ty)
    offs_cm = pid_m * BLOCK_M + tl.arange(0, BLOCK_M)
    offs_cn = pid_n * BLOCK_N + tl.arange(0, BLOCK_N)
    c_ptrs = c_ptr + offs_cm[:, None] * stride_cm + offs_cn[None, :] * stride_cn
    mask = (offs_cm[:, None] < M) & (offs_cn[None, :] < N)
    tl.store(c_ptrs, c, mask=mask)

# config = {"BLOCK_K": 32, "BLOCK_M": 256, "BLOCK_N": 128, "GROUP_M": 8, "arch": "sm_90", "dtype": "fp32", "num_ctas": 1, "num_stages": 3, "num_warps": 8}
# arch = sm_90


// ===== COMPILED SASS (sm_90a) =====

	.target	sm_90a

	.elftype	@"ET_EXEC"


//--------------------- .note.nv.tkinfo           --------------------------
	.section	.note.nv.tkinfo,"",@"SHT_NOTE"
	.sectionflags	@"SHF_NOTE_NV_TKINFO"
	.tkinfo
        /*0018*/ 	.word	0x00000002
        /*0030*/ 	.string	""
        /*0030*/ 	.string	"ptxas"
        /*0030*/ 	.string	"Cuda compilation tools, release 13.0, V13.0.88"
        /*0030*/ 	.string	"Build cuda_13.0.r13.0/compiler.36424714_0"
        /*0030*/ 	.string	"-v  -suppress-debug-info  -lineinfo  -arch sm_90a "



//--------------------- .note.nv.cuinfo           --------------------------
	.section	.note.nv.cuinfo,"",@"SHT_NOTE"
	.sectionflags	@"SHF_NOTE_NV_CUINFO"
        /*0018*/ 	.short	0x0002
        /*001a*/ 	.short	0x005a
        /*001c*/ 	.short	0x0082
	.zero		2


//--------------------- .nv.info                  --------------------------
	.section	.nv.info,"",@"SHT_CUDA_INFO"
	.align	4


	//----- nvinfo : EIATTR_REGCOUNT
	.align		4
        /*0000*/ 	.byte	0x04, 0x2f
        /*0002*/ 	.short	(.L_1 - .L_0)
	.align		4
.L_0:
        /*0004*/ 	.word	index@(matmul_kernel)
        /*0008*/ 	.word	0x000000ff


	//----- nvinfo : EIATTR_FRAME_SIZE
	.align		4
.L_1:
        /*000c*/ 	.byte	0x04, 0x11
        /*000e*/ 	.short	(.L_3 - .L_2)
	.align		4
.L_2:
        /*0010*/ 	.word	index@(matmul_kernel)
        /*0014*/ 	.word	0x00000000


	//----- nvinfo : EIATTR_MIN_STACK_SIZE
	.align		4
.L_3:
        /*0018*/ 	.byte	0x04, 0x12
        /*001a*/ 	.short	(.L_5 - .L_4)
	.align		4
.L_4:
        /*001c*/ 	.word	index@(matmul_kernel)
        /*0020*/ 	.word	0x00000000
.L_5:


//--------------------- .nv.compat                --------------------------
	.section	.nv.compat,"",@"SHT_CUDA_COMPAT_INFO"
	.align	4
        /*0000*/ 	.byte	0x02, 0x09, 0x01, 0x00, 0x02, 0x02, 0x04, 0x00, 0x02, 0x05, 0x05, 0x00, 0x03, 0x07, 0x01, 0x01
        /*0010*/ 	.byte	0x02, 0x03, 0x00, 0x00, 0x02, 0x06, 0x01, 0x00, 0x04, 0x0b, 0x08, 0x00, 0x00, 0x00, 0x00, 0x00
        /*0020*/ 	.byte	0x00, 0x00, 0x00, 0x00


//--------------------- .nv.info.matmul_kernel    --------------------------
	.section	.nv.info.matmul_kernel,"",@"SHT_CUDA_INFO"
	.sectionflags	@""
	.align	4


	//----- nvinfo : EIATTR_CUDA_API_VERSION
	.align		4
        /*0000*/ 	.byte	0x04, 0x37
        /*0002*/ 	.short	(.L_7 - .L_6)
.L_6:
        /*0004*/ 	.word	0x00000082


	//----- nvinfo : EIATTR_KPARAM_INFO
	.align		4
.L_7:
        /*0008*/ 	.byte	0x04, 0x17
        /*000a*/ 	.short	(.L_9 - .L_8)
.L_8:
        /*000c*/ 	.word	0x00000000
        /*0010*/ 	.short	0x000d
        /*0012*/ 	.short	0x0048
        /*0014*/ 	.byte	0x00, 0xf4, 0x21, 0x00


	//----- nvinfo : EIATTR_KPARAM_INFO
	.align		4
.L_9:
        /*0018*/ 	.byte	0x04, 0x17
        /*001a*/ 	.short	(.L_11 - .L_10)
.L_10:
        /*001c*/ 	.word	0x00000000
        /*0020*/ 	.short	0x000c
        /*0022*/ 	.short	0x0040
        /*0024*/ 	.byte	0x00, 0xf4, 0x21, 0x00


	//----- nvinfo : EIATTR_KPARAM_INFO
	.align		4
.L_11:
        /*0028*/ 	.byte	0x04, 0x17
        /*002a*/ 	.short	(.L_13 - .L_12)
.L_12:
        /*002c*/ 	.word	0x00000000
        /*0030*/ 	.short	0x000b
        /*0032*/ 	.short	0x0038
        /*0034*/ 	.byte	0x00, 0xf0, 0x11, 0x00


	//----- nvinfo : EIATTR_KPARAM_INFO
	.align		4
.L_13:
        /*0038*/ 	.byte	0x04, 0x17
        /*003a*/ 	.short	(.L_15 - .L_14)
.L_14:
        /*003c*/ 	.word	0x00000000
        /*0040*/ 	.short	0x000a
        /*0042*/ 	.short	0x0034
        /*0044*/ 	.byte	0x00, 0xf0, 0x11, 0x00


	//----- nvinfo : EIATTR_KPARAM_INFO
	.align		4
.L_15:
        /*0048*/ 	.byte	0x04, 0x17
        /*004a*/ 	.short	(.L_17 - .L_16)
.L_16:
        /*004c*/ 	.word	0x00000000
        /*0050*/ 	.short	0x0009
        /*0052*/ 	.short	0x0030
        /*0054*/ 	.byte	0x00, 0xf0, 0x11, 0x00


	//----- nvinfo : EIATTR_KPARAM_INFO
	.align		4
.L_17:
        /*0058*/ 	.byte	0x04, 0x17
        /*005a*/ 	.short	(.L_19 - .L_18)
.L_18:
        /*005c*/ 	.word	0x00000000
        /*0060*/ 	.short	0x0008
        /*0062*/ 	.short	0x002c
        /*0064*/ 	.byte	0x00, 0xf0, 0x11, 0x00


	//----- nvinfo : EIATTR_KPARAM_INFO
	.align		4
.L_19:
        /*0068*/ 	.byte	0x04, 0x17
        /*006a*/ 	.short	(.L_21 - .L_20)
.L_20:
        /*006c*/ 	.word	0x00000000
        /*0070*/ 	.short	0x0007
        /*0072*/ 	.short	0x0028
        /*0074*/ 	.byte	0x00, 0xf0, 0x11, 0x00


	//----- nvinfo : EIATTR_KPARAM_INFO
	.align		4
.L_21:
        /*0078*/ 	.byte	0x04, 0x17
        /*007a*/ 	.short	(.L_23 - .L_22)
.L_22:
        /*007c*/ 	.word	0x00000000
        /*0080*/ 	.short	0x0006
        /*0082*/ 	.short	0x0024
        /*0084*/ 	.byte	0x00, 0xf0, 0x11, 0x00


	//----- nvinfo : EIATTR_KPARAM_INFO
	.align		4
.L_23:
        /*0088*/ 	.byte	0x04, 0x17
        /*008a*/ 	.short	(.L_25 - .L_24)
.L_24:
        /*008c*/ 	.word	0x00000000
        /*0090*/ 	.short	0x0005
        /*0092*/ 	.short	0x0020
        /*0094*/ 	.byte	0x00, 0xf0, 0x11, 0x00


	//----- nvinfo : EIATTR_KPARAM_INFO
	.align		4
.L_25:
        /*0098*/ 	.byte	0x04, 0x17
        /*009a*/ 	.short	(.L_27 - .L_26)
.L_26:
        /*009c*/ 	.word	0x00000000
        /*00a0*/ 	.short	0x0004
        /*00a2*/ 	.short	0x001c
        /*00a4*/ 	.byte	0x00, 0xf0, 0x11, 0x00


	//----- nvinfo : EIATTR_KPARAM_INFO
	.align		4
.L_27:
        /*00a8*/ 	.byte	0x04, 0x17
        /*00aa*/ 	.short	(.L_29 - .L_28)
.L_28:
        /*00ac*/ 	.word	0x00000000
        /*00b0*/ 	.short	0x0003
        /*00b2*/ 	.short	0x0018
        /*00b4*/ 	.byte	0x00, 0xf0, 0x11, 0x00


	//----- nvinfo : EIATTR_KPARAM_INFO
	.align		4
.L_29:
        /*00b8*/ 	.byte	0x04, 0x17
        /*00ba*/ 	.short	(.L_31 - .L_30)
.L_30:
        /*00bc*/ 	.word	0x00000000
        /*00c0*/ 	.short	0x0002
        /*00c2*/ 	.short	0x0010
        /*00c4*/ 	.byte	0x00, 0xf4, 0x21, 0x00


	//----- nvinfo : EIATTR_KPARAM_INFO
	.align		4
.L_31:
        /*00c8*/ 	.byte	0x04, 0x17
        /*00ca*/ 	.short	(.L_33 - .L_32)
.L_32:
        /*00cc*/ 	.word	0x00000000
        /*00d0*/ 	.short	0x0001
        /*00d2*/ 	.short	0x0008
        /*00d4*/ 	.byte	0x00, 0xf4, 0x21, 0x00


	//----- nvinfo : EIATTR_KPARAM_INFO
	.align		4
.L_33:
        /*00d8*/ 	.byte	0x04, 0x17
        /*00da*/ 	.short	(.L_35 - .L_34)
.L_34:
        /*00dc*/ 	.word	0x00000000
        /*00e0*/ 	.short	0x0000
        /*00e2*/ 	.short	0x0000
        /*00e4*/ 	.byte	0x00, 0xf4, 0x21, 0x00


	//----- nvinfo : EIATTR_SPARSE_MMA_MASK
	.align		4
.L_35:
        /*00e8*/ 	.byte	0x03, 0x50
        /*00ea*/ 	.short	0x0000


	//----- nvinfo : EIATTR_MAXREG_COUNT
	.align		4
        /*00ec*/ 	.byte	0x03, 0x1b
        /*00ee*/ 	.short	0x00ff


	//----- nvinfo : EIATTR_NUM_BARRIERS
	.align		4
        /*00f0*/ 	.byte	0x02, 0x4c
        /*00f2*/ 	.byte	0x01
	.zero		1


	//----- nvinfo : EIATTR_MERCURY_ISA_VERSION
	.align		4
        /*00f4*/ 	.byte	0x03, 0x5f
        /*00f6*/ 	.short	0x0101


	//----- nvinfo : EIATTR_EXIT_INSTR_OFFSETS
	.align		4
        /*00f8*/ 	.byte	0x04, 0x1c
        /*00fa*/ 	.short	(.L_37 - .L_36)


	//   ....[0]....
.L_36:
        /*00fc*/ 	.word	0x0000b1d0


	//   ....[1]....
        /*0100*/ 	.word	0x0000b1f0


	//----- nvinfo : EIATTR_REQNTID
	.align		4
.L_37:
        /*0104*/ 	.byte	0x04, 0x10
        /*0106*/ 	.short	(.L_39 - .L_38)
.L_38:
        /*0108*/ 	.word	0x00000100
        /*010c*/ 	.word	0x00000001
        /*0110*/ 	.word	0x00000001


	//----- nvinfo : EIATTR_CBANK_PARAM_SIZE
	.align		4
.L_39:
        /*0114*/ 	.byte	0x03, 0x19
        /*0116*/ 	.short	0x0050


	//----- nvinfo : EIATTR_PARAM_CBANK
	.align		4
        /*0118*/ 	.byte	0x04, 0x0a
        /*011a*/ 	.short	(.L_41 - .L_40)
	.align		4
.L_40:
        /*011c*/ 	.word	index@(.nv.constant0.matmul_kernel)
        /*0120*/ 	.short	0x0210
        /*0122*/ 	.short	0x0050


	//----- nvinfo : EIATTR_SW_WAR
	.align		4
.L_41:
        /*0124*/ 	.byte	0x04, 0x36
        /*0126*/ 	.short	(.L_43 - .L_42)
.L_42:
        /*0128*/ 	.word	0x00000008
.L_43:


//--------------------- .nv.callgraph             --------------------------
	.section	.nv.callgraph,"",@"SHT_CUDA_CALLGRAPH"
	.align	4
	.sectionentsize	8
	.align		4
        /*0000*/ 	.word	0x00000000
	.align		4
        /*0004*/ 	.word	0xffffffff
	.align		4
        /*0008*/ 	.word	0x00000000
	.align		4
        /*000c*/ 	.word	0xfffffffe
	.align		4
        /*0010*/ 	.word	0x00000000
	.align		4
        /*0014*/ 	.word	0xfffffffd
	.align		4
        /*0018*/ 	.word	0x00000000
	.align		4
        /*001c*/ 	.word	0xfffffffc


//--------------------- .text.matmul_kernel       --------------------------
	.section	.text.matmul_kernel,"ax",@progbits
	.align	128
        .global         matmul_kernel
        .type           matmul_kernel,@function
        .size           matmul_kernel,(.L_x_3 - matmul_kernel)
        .other          matmul_kernel,@"STO_CUDA_ENTRY STV_DEFAULT"
matmul_kernel:
.text.matmul_kernel:
[----:B------:R-:W-:Y:S08]  /*0000*/  LDC R1, c[0x0][0x28] ;  /* 0x00000a00ff017b82 */ /* 0x000ff00000000800 */
[----:B------:R-:W1:Y:S01]  /*0010*/  LDC.64 R194, c[0x0][0x228] ;  /* 0x00008a00ffc27b82 */ /* 0x000e620000000a00 */
[----:B------:R-:W2:Y:S01]  /*0020*/  S2R R5, SR_CTAID.X ;  /* 0x0000000000057919 */ /* 0x000ea20000002500 */
[----:B------:R-:W-:Y:S01]  /*0030*/  ULDC.64 UR6, c[0x0][0x210] ;  /* 0x0000840000067ab9 */ /* 0x000fe20000000a00 */
[----:B------:R-:W-:Y:S01]  /*0040*/  UMOV UR8, 0x400 ;  /* 0x0000040000087882 */ /* 0x000fe20000000000 */
[----:B------:R-:W-:Y:S01]  /*0050*/  ULDC.64 UR16, c[0x0][0x208] ;  /* 0x0000820000107ab9 */ /* 0x000fe20000000a00 */
[----:B------:R-:W-:Y:S01]  /*0060*/  ULDC UR9, c[0x0][0x240] ;  /* 0x0000900000097ab9 */ /* 0x000fe20000000800 */
[----:B------:R-:W-:-:S02]  /*0070*/  CS2R R138, SRZ ;  /* 0x00000000008a7805 */ /* 0x000fc4000001ff00 */
[----:B------:R-:W-:Y:S01]  /*0080*/  CS2R R140, SRZ ;  /* 0x00000000008c7805 */ /* 0x000fe2000001ff00 */
[----:B------:R-:W3:Y:S01]  /*0090*/  LDC.64 R192, c[0x0][0x230] ;  /* 0x00008c00ffc07b82 */ /* 0x000ee20000000a00 */
[----:B------:R-:W-:Y:S02]  /*00a0*/  CS2R R142, SRZ ;  /* 0x00000000008e7805 */ /* 0x000fe4000001ff00 */
[----:B------:R-:W-:Y:S02]  /*00b0*/  CS2R R144, SRZ ;  /* 0x0000000000907805 */ /* 0x000fe4000001ff00 */
[----:B------:R-:W-:Y:S02]  /*00c0*/  CS2R R146, SRZ ;  /* 0x0000000000927805 */ /* 0x000fe4000001ff00 */
[----:B------:R-:W-:Y:S02]  /*00d0*/  CS2R R148, SRZ ;  /* 0x0000000000947805 */ /* 0x000fe4000001ff00 */
[----:B------:R-:W-:Y:S01]  /*00e0*/  CS2R R150, SRZ ;  /* 0x0000000000967805 */ /* 0x000fe2000001ff00 */
[----:B------:R-:W4:Y:S01]  /*00f0*/  LDC.64 R174, c[0x0][0x238] ;  /* 0x00008e00ffae7b82 */ /* 0x000f220000000a00 */
[----:B-1----:R-:W-:Y:S01]  /*0100*/  VIADD R0, R195, 0x7f ;  /* 0x0000007fc3007836 */ /* 0x002fe20000000000 */
[----:B------:R-:W-:-:S06]  /*0110*/  IABS R15, R194 ;  /* 0x000000c2000f7213 */ /* 0x000fcc0000000000 */
[----:B------:R-:W1:Y:S01]  /*0120*/  S2UR UR4, SR_CgaCtaId ;  /* 0x00000000000479c3 */ /* 0x000e620000008800 */
[-C--:B------:R-:W-:Y:S02]  /*0130*/  IABS R24, R195.reuse ;  /* 0x000000c300187213 */ /* 0x080fe40000000000 */
[----:B------:R-:W-:Y:S02]  /*0140*/  SHF.R.S32.HI R3, RZ, 0x1f, R0 ;  /* 0x0000001fff037819 */ /* 0x000fe40000011400 */
[----:B------:R-:W-:Y:S01]  /*0150*/  LOP3.LUT R176, RZ, R195, RZ, 0x33, !PT ;  /* 0x000000c3ffb07212 */ /* 0x000fe200078e33ff */
[C---:B---3--:R-:W-:Y:S01]  /*0160*/  VIADD R94, R192.reuse, 0xfffffffb ;  /* 0xfffffffbc05e7836 */ /* 0x048fe20000000000 */
[----:B------:R-:W-:Y:S01]  /*0170*/  LEA.HI R3, R3, R0, RZ, 0x7 ;  /* 0x0000000003037211 */ /* 0x000fe200078f38ff */
[C---:B------:R-:W-:Y:S01]  /*0180*/  VIADD R95, R192.reuse, 0xfffffffa ;  /* 0xfffffffac05f7836 */ /* 0x040fe20000000000 */
[----:B--2---:R-:W-:Y:S01]  /*0190*/  IABS R8, R5 ;  /* 0x0000000500087213 */ /* 0x004fe20000000000 */
[C---:B------:R-:W-:Y:S01]  /*01a0*/  VIADD R99, R192.reuse, 0xffffffc7 ;  /* 0xffffffc7c0637836 */ /* 0x040fe20000000000 */
[----:B------:R-:W-:Y:S01]  /*01b0*/  SHF.R.S32.HI R3, RZ, 0x7, R3 ;  /* 0x00000007ff037819 */ /* 0x000fe20000011403 */
[----:B------:R-:W-:-:S02]  /*01c0*/  VIADD R100, R192, 0xffffffc6 ;  /* 0xffffffc6c0647836 */ /* 0x000fc40000000000 */
[C---:B----4-:R-:W-:Y:S02]  /*01d0*/  IMAD R49, R174.reuse, 0x34, RZ ;  /* 0x00000034ae317824 */ /* 0x050fe400078e02ff */
[----:B------:R-:W-:Y:S02]  /*01e0*/  IMAD.SHL.U32 R4, R3, 0x8, RZ ;  /* 0x0000000803047824 */ /* 0x000fe400078e00ff */
[C---:B------:R-:W-:Y:S02]  /*01f0*/  IMAD R65, R174.reuse, 0x3c, RZ ;  /* 0x0000003cae417824 */ /* 0x040fe400078e02ff */
[C---:B------:R-:W-:Y:S01]  /*0200*/  IMAD R152, R174.reuse, 0x11, RZ ;  /* 0x00000011ae987824 */ /* 0x040fe200078e02ff */
[-C--:B------:R-:W-:Y:S01]  /*0210*/  IABS R7, R4.reuse ;  /* 0x0000000400077213 */ /* 0x080fe20000000000 */
[C---:B------:R-:W-:Y:S01]  /*0220*/  IMAD R81, R174.reuse, 0x4c, RZ ;  /* 0x0000004cae517824 */ /* 0x040fe200078e02ff */
[----:B------:R-:W-:Y:S01]  /*0230*/  IABS R10, R4 ;  /* 0x00000004000a7213 */ /* 0x000fe20000000000 */
[C---:B------:R-:W-:Y:S01]  /*0240*/  IMAD R154, R174.reuse, 0x13, RZ ;  /* 0x00000013ae9a7824 */ /* 0x040fe200078e02ff */
[----:B------:R-:W2:Y:S01]  /*0250*/  I2F.RP R0, R7 ;  /* 0x0000000700007306 */ /* 0x000ea20000209400 */
[C---:B------:R-:W-:Y:S01]  /*0260*/  IMAD R75, R174.reuse, 0x54, RZ ;  /* 0x00000054ae4b7824 */ /* 0x040fe200078e02ff */
[----:B-1----:R-:W-:Y:S01]  /*0270*/  ULEA UR8, UR4, UR8, 0x18 ;  /* 0x0000000804087291 */ /* 0x002fe2000f8ec03f */
[----:B------:R-:W-:-:S02]  /*0280*/  IMAD R155, R174, 0x15, RZ ;  /* 0x00000015ae9b7824 */ /* 0x000fc400078e02ff */
[C---:B------:R-:W-:Y:S01]  /*0290*/  IMAD R79, R174.reuse, 0x48, RZ ;  /* 0x00000048ae4f7824 */ /* 0x040fe200078e02ff */
[----:B------:R-:W-:Y:S01]  /*02a0*/  ULDC.64 UR4, c[0x0][0x218] ;  /* 0x0000860000047ab9 */ /* 0x000fe20000000a00 */
[C---:B------:R-:W-:Y:S02]  /*02b0*/  IMAD R69, R174.reuse, 0x5c, RZ ;  /* 0x0000005cae457824 */ /* 0x040fe400078e02ff */
[C---:B------:R-:W-:Y:S02]  /*02c0*/  IMAD R153, R174.reuse, 0x12, RZ ;  /* 0x00000012ae997824 */ /* 0x040fe400078e02ff */
[C---:B------:R-:W-:Y:S02]  /*02d0*/  IMAD R157, R174.reuse, 0x17, RZ ;  /* 0x00000017ae9d7824 */ /* 0x040fe400078e02ff */
[C---:B------:R-:W-:Y:S01]  /*02e0*/  IMAD R77, R174.reuse, 0x50, RZ ;  /* 0x00000050ae4d7824 */ /* 0x040fe200078e02ff */
[----:B--2---:R-:W1:Y:S01]  /*02f0*/  MUFU.RCP R0, R0 ;  /* 0x0000000000007308 */ /* 0x004e620000001000 */
[----:B------:R-:W-:-:S02]  /*0300*/  IMAD R67, R174, 0x64, RZ ;  /* 0x00000064ae437824 */ /* 0x000fc400078e02ff */
[C---:B------:R-:W-:Y:S02]  /*0310*/  IMAD R158, R174.reuse, 0x19, RZ ;  /* 0x00000019ae9e7824 */ /* 0x040fe400078e02ff */
[C---:B------:R-:W-:Y:S02]  /*0320*/  IMAD R73, R174.reuse, 0x58, RZ ;  /* 0x00000058ae497824 */ /* 0x040fe400078e02ff */
[C---:B------:R-:W-:Y:S02]  /*0330*/  IMAD R63, R174.reuse, 0x6c, RZ ;  /* 0x0000006cae3f7824 */ /* 0x040fe400078e02ff */
[C---:B------:R-:W-:Y:S02]  /*0340*/  IMAD R156, R174.reuse, 0x16, RZ ;  /* 0x00000016ae9c7824 */ /* 0x040fe400078e02ff */
[C---:B------:R-:W-:Y:S02]  /*0350*/  IMAD R160, R174.reuse, 0x1b, RZ ;  /* 0x0000001baea07824 */ /* 0x040fe400078e02ff */
[----:B------:R-:W-:-:S02]  /*0360*/  IMAD R71, R174, 0x60, RZ ;  /* 0x00000060ae477824 */ /* 0x000fc400078e02ff */
[----:B------:R-:W-:Y:S02]  /*0370*/  IMAD R47, R174, 0x74, RZ ;  /* 0x00000074ae2f7824 */ /* 0x000fe400078e02ff */
[----:B-1----:R-:W-:Y:S02]  /*0380*/  VIADD R2, R0, 0xffffffe ;  /* 0x0ffffffe00027836 */ /* 0x002fe40000000000 */
[----:B------:R-:W-:Y:S02]  /*0390*/  IMAD.MOV R0, RZ, RZ, -R10 ;  /* 0x000000ffff007224 */ /* 0x000fe400078e0a0a */
[----:B------:R1:W2:Y:S01]  /*03a0*/  F2I.FTZ.U32.TRUNC.NTZ R3, R2 ;  /* 0x0000000200037305 */ /* 0x0002a2000021f000 */
[C---:B------:R-:W-:Y:S02]  /*03b0*/  IMAD R161, R174.reuse, 0x1d, RZ ;  /* 0x0000001daea17824 */ /* 0x040fe400078e02ff */
[C---:B------:R-:W-:Y:S02]  /*03c0*/  IMAD R61, R174.reuse, 0x68, RZ ;  /* 0x00000068ae3d7824 */ /* 0x040fe400078e02ff */
[----:B------:R-:W-:-:S02]  /*03d0*/  IMAD R159, R174, 0x1a, RZ ;  /* 0x0000001aae9f7824 */ /* 0x000fc400078e02ff */
[C---:B------:R-:W-:Y:S02]  /*03e0*/  IMAD R59, R174.reuse, 0x70, RZ ;  /* 0x00000070ae3b7824 */ /* 0x040fe400078e02ff */
[----:B-1----:R-:W-:Y:S02]  /*03f0*/  IMAD.MOV.U32 R2, RZ, RZ, RZ ;  /* 0x000000ffff027224 */ /* 0x002fe400078e00ff */
[C---:B------:R-:W-:Y:S02]  /*0400*/  IMAD R57, R174.reuse, 0x78, RZ ;  /* 0x00000078ae397824 */ /* 0x040fe400078e02ff */
[C---:B------:R-:W-:Y:S02]  /*0410*/  IMAD R162, R174.reuse, 0x1e, RZ ;  /* 0x0000001eaea27824 */ /* 0x040fe400078e02ff */
[----:B--2---:R-:W-:Y:S02]  /*0420*/  IMAD.MOV R6, RZ, RZ, -R3 ;  /* 0x000000ffff067224 */ /* 0x004fe400078e0a03 */
[----:B------:R-:W-:-:S02]  /*0430*/  IMAD R163, R174, 0x1f, RZ ;  /* 0x0000001faea37824 */ /* 0x000fc400078e02ff */
[----:B------:R-:W-:Y:S02]  /*0440*/  IMAD R9, R6, R7, RZ ;  /* 0x0000000706097224 */ /* 0x000fe400078e02ff */
[----:B------:R-:W-:Y:S02]  /*0450*/  IMAD.MOV.U32 R6, RZ, RZ, R8 ;  /* 0x000000ffff067224 */ /* 0x000fe400078e0008 */
[----:B------:R-:W-:-:S04]  /*0460*/  IMAD.HI.U32 R3, R3, R9, R2 ;  /* 0x0000000903037227 */ /* 0x000fc800078e0002 */
[----:B------:R-:W-:Y:S02]  /*0470*/  VIADD R103, R192, 0xffffffc2 ;  /* 0xffffffc2c0677836 */ /* 0x000fe40000000000 */
[----:B------:R-:W-:-:S04]  /*0480*/  IMAD.HI.U32 R3, R3, R6, RZ ;  /* 0x0000000603037227 */ /* 0x000fc800078e00ff */
[----:B------:R-:W-:Y:S02]  /*0490*/  IMAD R0, R3, R0, R6 ;  /* 0x0000000003007224 */ /* 0x000fe400078e0206 */
[C---:B------:R-:W-:Y:S02]  /*04a0*/  VIADD R107, R192.reuse, 0xffffffde ;  /* 0xffffffdec06b7836 */ /* 0x040fe40000000000 */
[C---:B------:R-:W-:Y:S01]  /*04b0*/  VIADD R108, R192.reuse, 0xffffffd8 ;  /* 0xffffffd8c06c7836 */ /* 0x040fe20000000000 */
[----:B------:R-:W-:Y:S01]  /*04c0*/  ISETP.GT.U32.AND P1, PT, R7, R0, PT ;  /* 0x000000000700720c */ /* 0x000fe20003f24070 */
[C---:B------:R-:W-:Y:S02]  /*04d0*/  VIADD R110, R192.reuse, 0xffffffda ;  /* 0xffffffdac06e7836 */ /* 0x040fe40000000000 */
[C---:B------:R-:W-:Y:S02]  /*04e0*/  VIADD R111, R192.reuse, 0xffffffd4 ;  /* 0xffffffd4c06f7836 */ /* 0x040fe40000000000 */
[----:B------:R-:W-:-:S02]  /*04f0*/  VIADD R120, R192, 0xffffffd6 ;  /* 0xffffffd6c0787836 */ /* 0x000fc40000000000 */
[C---:B------:R-:W-:Y:S02]  /*0500*/  VIADD R121, R192.reuse, 0xffffffd0 ;  /* 0xffffffd0c0797836 */ /* 0x040fe40000000000 */
[C---:B------:R-:W-:Y:S02]  /*0510*/  VIADD R124, R192.reuse, 0xffffffd3 ;  /* 0xffffffd3c07c7836 */ /* 0x040fe40000000000 */
[----:B------:R-:W-:Y:S02]  /*0520*/  VIADD R128, R192, 0xffffffd2 ;  /* 0xffffffd2c0807836 */ /* 0x000fe40000000000 */
[----:B------:R-:W-:Y:S02]  /*0530*/  @!P1 IMAD.IADD R0, R0, 0x1, -R7 ;  /* 0x0000000100009824 */ /* 0x000fe400078e0a07 */
[----:B------:R-:W-:Y:S01]  /*0540*/  @!P1 VIADD R3, R3, 0x1 ;  /* 0x0000000103039836 */ /* 0x000fe20000000000 */
[----:B------:R-:W-:Y:S01]  /*0550*/  ISETP.NE.AND P1, PT, R4, RZ, PT ;  /* 0x000000ff0400720c */ /* 0x000fe20003f25270 */
[----:B------:R-:W-:Y:S01]  /*0560*/  VIADD R216, R192, 0xffffffc0 ;  /* 0xffffffc0c0d87836 */ /* 0x000fe20000000000 */
[----:B------:R-:W-:Y:S01]  /*0570*/  ISETP.GE.U32.AND P0, PT, R0, R7, PT ;  /* 0x000000070000720c */ /* 0x000fe20003f06070 */
[----:B------:R-:W-:Y:S01]  /*0580*/  IMAD.SHL.U32 R173, R174, 0x20, RZ ;  /* 0x00000020aead7824 */ /* 0x000fe200078e00ff */
[----:B------:R-:W-:Y:S01]  /*0590*/  LOP3.LUT R0, R5, R4, RZ, 0x3c, !PT ;  /* 0x0000000405007212 */ /* 0x000fe200078e3cff */
[----:B------:R-:W-:-:S03]  /*05a0*/  IMAD.SHL.U32 R214, R175, 0x20, RZ ;  /* 0x00000020afd67824 */ /* 0x000fc600078e00ff */
[----:B------:R-:W-:Y:S01]  /*05b0*/  ISETP.GE.AND P2, PT, R0, RZ, PT ;  /* 0x000000ff0000720c */ /* 0x000fe20003f46270 */
[----:B------:R-:W-:-:S06]  /*05c0*/  VIADD R0, R194, 0xff ;  /* 0x000000ffc2007836 */ /* 0x000fcc0000000000 */
[----:B------:R-:W-:-:S04]  /*05d0*/  @P0 VIADD R3, R3, 0x1 ;  /* 0x0000000103030836 */ /* 0x000fc80000000000 */
[----:B------:R-:W-:Y:S01]  /*05e0*/  IMAD.MOV.U32 R2, RZ, RZ, R3 ;  /* 0x000000ffff027224 */ /* 0x000fe200078e0003 */
[----:B------:R-:W-:-:S03]  /*05f0*/  SHF.R.S32.HI R3, RZ, 0x1f, R0 ;  /* 0x0000001fff037819 */ /* 0x000fc60000011400 */
[----:B------:R-:W-:Y:S01]  /*0600*/  @!P2 IMAD.MOV R2, RZ, RZ, -R2 ;  /* 0x000000ffff02a224 */ /* 0x000fe200078e0a02 */
[----:B------:R-:W-:Y:S02]  /*0610*/  @!P1 LOP3.LUT R2, RZ, R4, RZ, 0x33, !PT ;  /* 0x00000004ff029212 */ /* 0x000fe400078e33ff */
[----:B------:R-:W-:-:S03]  /*0620*/  LEA.HI R3, R3, R0, RZ, 0x8 ;  /* 0x0000000003037211 */ /* 0x000fc600078f40ff */
[----:B------:R-:W-:Y:S02]  /*0630*/  IMAD.SHL.U32 R8, R2, 0x8, RZ ;  /* 0x0000000802087824 */ /* 0x000fe400078e00ff */
[----:B------:R-:W-:-:S03]  /*0640*/  IMAD.MOV R2, RZ, RZ, -R2 ;  /* 0x000000ffff027224 */ /* 0x000fc600078e0a02 */
[----:B------:R-:W-:Y:S01]  /*0650*/  LEA.HI.SX32 R3, R3, -R8, 0x18 ;  /* 0x8000000803037211 */ /* 0x000fe200078fc2ff */
[----:B------:R-:W-:-:S03]  /*0660*/  IMAD R10, R4, R2, R5 ;  /* 0x00000002040a7224 */ /* 0x000fc600078e0205 */
[----:B------:R-:W-:Y:S02]  /*0670*/  VIMNMX R11, R3, 0x8, PT ;  /* 0x00000008030b7848 */ /* 0x000fe40003fe0100 */
[----:B------:R-:W-:Y:S02]  /*0680*/  IABS R9, R10 ;  /* 0x0000000a00097213 */ /* 0x000fe40000000000 */
[-C--:B------:R-:W-:Y:S02]  /*0690*/  IABS R7, R11.reuse ;  /* 0x0000000b00077213 */ /* 0x080fe40000000000 */
[----:B------:R-:W-:Y:S02]  /*06a0*/  IABS R4, R11 ;  /* 0x0000000b00047213 */ /* 0x000fe40000000000 */
[----:B------:R-:W1:Y:S08]  /*06b0*/  I2F.RP R0, R7 ;  /* 0x0000000700007306 */ /* 0x000e700000209400 */
[----:B-1----:R-:W1:Y:S02]  /*06c0*/  MUFU.RCP R0, R0 ;  /* 0x0000000000007308 */ /* 0x002e640000001000 */
[----:B-1----:R-:W-:-:S02]  /*06d0*/  VIADD R3, R0, 0xffffffe ;  /* 0x0ffffffe00037836 */ /* 0x002fc40000000000 */
[----:B------:R-:W-:-:S04]  /*06e0*/  IMAD.MOV R0, RZ, RZ, -R4 ;  /* 0x000000ffff007224 */ /* 0x000fc800078e0a04 */
[----:B------:R-:W1:Y:S02]  /*06f0*/  F2I.FTZ.U32.TRUNC.NTZ R3, R3 ;  /* 0x0000000300037305 */ /* 0x000e64000021f000 */
[----:B-1----:R-:W-:-:S04]  /*0700*/  IMAD.MOV R6, RZ, RZ, -R3 ;  /* 0x000000ffff067224 */ /* 0x002fc800078e0a03 */
[----:B------:R-:W-:Y:S02]  /*0710*/  IMAD.MOV.U32 R2, RZ, RZ, R6 ;  /* 0x000000ffff027224 */ /* 0x000fe400078e0006 */
[----:B------:R-:W1:Y:S02]  /*0720*/  I2F.RP R6, R24 ;  /* 0x0000001800067306 */ /* 0x000e640000209400 */
[----:B------:R-:W-:Y:S02]  /*0730*/  IMAD R5, R2, R7, RZ ;  /* 0x0000000702057224 */ /* 0x000fe400078e02ff */
[----:B------:R-:W-:-:S04]  /*0740*/  IMAD.MOV.U32 R2, RZ, RZ, RZ ;  /* 0x000000ffff027224 */ /* 0x000fc800078e00ff */
[----:B------:R-:W-:Y:S02]  /*0750*/  IMAD.HI.U32 R2, R3, R5, R2 ;  /* 0x0000000503027227 */ /* 0x000fe400078e0002 */
[----:B------:R-:W2:Y:S04]  /*0760*/  I2F.RP R3, R15 ;  /* 0x0000000f00037306 */ /* 0x000ea80000209400 */
[----:B------:R-:W-:-:S04]  /*0770*/  IMAD.HI.U32 R2, R2, R9, RZ ;  /* 0x0000000902027227 */ /* 0x000fc800078e00ff */
[----:B------:R-:W-:Y:S01]  /*0780*/  IMAD R0, R2, R0, R9 ;  /* 0x0000000002007224 */ /* 0x000fe200078e0209 */
[----:B-1----:R-:W1:Y:S04]  /*0790*/  MUFU.RCP R6, R6 ;  /* 0x0000000600067308 */ /* 0x002e680000001000 */
[----:B------:R-:W-:-:S04]  /*07a0*/  ISETP.GT.U32.AND P1, PT, R7, R0, PT ;  /* 0x000000000700720c */ /* 0x000fc80003f24070 */
[----:B--2---:R-:W2:Y:S09]  /*07b0*/  MUFU.RCP R3, R3 ;  /* 0x0000000300037308 */ /* 0x004eb20000001000 */
[----:B------:R-:W-:Y:S02]  /*07c0*/  @!P1 IMAD.IADD R0, R0, 0x1, -R7 ;  /* 0x0000000100009824 */ /* 0x000fe400078e0a07 */
[----:B------:R-:W-:Y:S01]  /*07d0*/  @!P1 VIADD R2, R2, 0x1 ;  /* 0x0000000102029836 */ /* 0x000fe20000000000 */
[----:B------:R-:W-:-:S02]  /*07e0*/  ISETP.NE.AND P1, PT, R11, RZ, PT ;  /* 0x000000ff0b00720c */ /* 0x000fc40003f25270 */
[----:B------:R-:W-:Y:S01]  /*07f0*/  ISETP.GE.U32.AND P0, PT, R0, R7, PT ;  /* 0x000000070000720c */ /* 0x000fe20003f06070 */
[----:B-1----:R-:W-:Y:S01]  /*0800*/  VIADD R7, R6, 0xffffffe ;  /* 0x0ffffffe06077836 */ /* 0x002fe20000000000 */
[----:B------:R-:W-:Y:S01]  /*0810*/  LOP3.LUT R0, R10, R11, RZ, 0x3c, !PT ;  /* 0x0000000b0a007212 */ /* 0x000fe200078e3cff */
[----:B--2---:R-:W-:Y:S02]  /*0820*/  VIADD R4, R3, 0xffffffe ;  /* 0x0ffffffe03047836 */ /* 0x004fe40000000000 */
[----:B------:R-:W-:Y:S01]  /*0830*/  IMAD.MOV.U32 R6, RZ, RZ, RZ ;  /* 0x000000ffff067224 */ /* 0x000fe200078e00ff */
[----:B------:R-:W-:Y:S01]  /*0840*/  ISETP.GE.AND P2, PT, R0, RZ, PT ;  /* 0x000000ff0000720c */ /* 0x000fe20003f46270 */
[----:B------:R-:W1:Y:S01]  /*0850*/  F2I.FTZ.U32.TRUNC.NTZ R5, R4 ;  /* 0x0000000400057305 */ /* 0x000e62000021f000 */
[----:B------:R-:W2:Y:S05]  /*0860*/  S2R R0, SR_TID.X ;  /* 0x0000000000007919 */ /* 0x000eaa0000002100 */
[----:B------:R-:W-:-:S02]  /*0870*/  @P0 VIADD R2, R2, 0x1 ;  /* 0x0000000102020836 */ /* 0x000fc40000000000 */
[----:B------:R-:W3:Y:S02]  /*0880*/  F2I.FTZ.U32.TRUNC.NTZ R7, R7 ;  /* 0x0000000700077305 */ /* 0x000ee4000021f000 */
[----:B------:R-:W-:-:S04]  /*0890*/  IMAD.MOV.U32 R12, RZ, RZ, R2 ;  /* 0x000000ffff0c7224 */ /* 0x000fc800078e0002 */
[----:B------:R-:W-:Y:S01]  /*08a0*/  @!P2 IMAD.MOV R12, RZ, RZ, -R12 ;  /* 0x000000ffff0ca224 */ /* 0x000fe200078e0a0c */
[----:B------:R-:W-:Y:S01]  /*08b0*/  @!P1 LOP3.LUT R12, RZ, R11, RZ, 0x33, !PT ;  /* 0x0000000bff0c9212 */ /* 0x000fe200078e33ff */
[----:B-1----:R-:W-:-:S04]  /*08c0*/  IMAD.MOV R4, RZ, RZ, -R5 ;  /* 0x000000ffff047224 */ /* 0x002fc800078e0a05 */
[----:B------:R-:W-:Y:S02]  /*08d0*/  IMAD.MOV R2, RZ, RZ, -R12 ;  /* 0x000000ffff027224 */ /* 0x000fe400078e0a0c */
[----:B---3--:R-:W-:Y:S02]  /*08e0*/  IMAD.MOV R13, RZ, RZ, -R7 ;  /* 0x000000ffff0d7224 */ /* 0x008fe400078e0a07 */
[----:B------:R-:W-:Y:S02]  /*08f0*/  IMAD R2, R11, R2, R10 ;  /* 0x000000020b027224 */ /* 0x000fe400078e020a */
[----:B------:R-:W-:Y:S02]  /*0900*/  IMAD R11, R4, R15, RZ ;  /* 0x0000000f040b7224 */ /* 0x000fe400078e02ff */
[----:B------:R-:W-:Y:S02]  /*0910*/  IMAD.IADD R3, R8, 0x1, R2 ;  /* 0x0000000108037824 */ /* 0x000fe400078e0202 */
[----:B------:R-:W-:Y:S01]  /*0920*/  IMAD.MOV.U32 R4, RZ, RZ, RZ ;  /* 0x000000ffff047224 */ /* 0x000fe200078e00ff */
[----:B--2---:R-:W-:Y:S01]  /*0930*/  LOP3.LUT R8, R0, 0xff, RZ, 0xc0, !PT ;  /* 0x000000ff00087812 */ /* 0x004fe200078ec0ff */
[----:B------:R-:W-:Y:S01]  /*0940*/  IMAD.SHL.U32 R2, R12, 0x80, RZ ;  /* 0x000000800c027824 */ /* 0x000fe200078e00ff */
[----:B------:R-:W-:Y:S01]  /*0950*/  SHF.R.U32.HI R9, RZ, 0x5, R0 ;  /* 0x00000005ff097819 */ /* 0x000fe20000011600 */
[----:B------:R-:W-:Y:S01]  /*0960*/  IMAD.HI.U32 R4, R5, R11, R4 ;  /* 0x0000000b05047227 */ /* 0x000fe200078e0004 */
[----:B------:R-:W-:-:S02]  /*0970*/  LOP3.LUT R167, R0, 0x1f, RZ, 0xc0, !PT ;  /* 0x0000001f00a77812 */ /* 0x000fc400078ec0ff */
[----:B------:R-:W-:Y:S01]  /*0980*/  SGXT.U32 R9, R9, 0x3 ;  /* 0x000000030909781a */ /* 0x000fe20000000000 */
[----:B------:R-:W-:Y:S02]  /*0990*/  IMAD R3, R3, 0x100, R8 ;  /* 0x0000010003037824 */ /* 0x000fe400078e0208 */
[----:B------:R-:W-:Y:S01]  /*09a0*/  IMAD R5, R13, R24, RZ ;  /* 0x000000180d057224 */ /* 0x000fe200078e02ff */
[----:B------:R-:W-:Y:S02]  /*09b0*/  LOP3.LUT R9, R2, R9, RZ, 0xfc, !PT ;  /* 0x0000000902097212 */ /* 0x000fe400078efcff */
[----:B------:R-:W-:Y:S01]  /*09c0*/  IABS R11, R3 ;  /* 0x00000003000b7213 */ /* 0x000fe20000000000 */
[----:B------:R-:W-:Y:S01]  /*09d0*/  IMAD.HI.U32 R7, R7, R5, R6 ;  /* 0x0000000507077227 */ /* 0x000fe200078e0006 */
[----:B------:R-:W-:Y:S02]  /*09e0*/  IABS R10, R9 ;  /* 0x00000009000a7213 */ /* 0x000fe40000000000 */
[C---:B------:R-:W-:Y:S01]  /*09f0*/  LOP3.LUT R12, R9.reuse, 0x8, RZ, 0xfc, !PT ;  /* 0x00000008090c7812 */ /* 0x040fe200078efcff */
[----:B------:R-:W-:Y:S01]  /*0a00*/  IMAD.MOV.U32 R6, RZ, RZ, R11 ;  /* 0x000000ffff067224 */ /* 0x000fe200078e000b */
[----:B------:R-:W-:Y:S01]  /*0a10*/  LOP3.LUT R32, R9, 0x30, RZ, 0xfc, !PT ;  /* 0x0000003009207812 */ /* 0x000fe200078efcff */
[----:B------:R-:W-:Y:S01]  /*0a20*/  IMAD.HI.U32 R5, R7, R10, RZ ;  /* 0x0000000a07057227 */ /* 0x000fe200078e00ff */
[----:B------:R-:W-:-:S02]  /*0a30*/  IABS R14, R12 ;  /* 0x0000000c000e7213 */ /* 0x000fc40000000000 */
[----:B------:R-:W-:Y:S01]  /*0a40*/  ISETP.GE.AND P0, PT, R12, RZ, PT ;  /* 0x000000ff0c00720c */ /* 0x000fe20003f06270 */
[----:B------:R-:W-:Y:S01]  /*0a50*/  IMAD.HI.U32 R4, R4, R6, RZ ;  /* 0x0000000604047227 */ /* 0x000fe200078e00ff */
[C---:B------:R-:W-:Y:S02]  /*0a60*/  LOP3.LUT R31, R9.reuse, 0x28, RZ, 0xfc, !PT ;  /* 0x00000028091f7812 */ /* 0x040fe400078efcff */
[C---:B------:R-:W-:Y:S01]  /*0a70*/  LOP3.LUT R34, R9.reuse, 0x40, RZ, 0xfc, !PT ;  /* 0x0000004009227812 */ /* 0x040fe200078efcff */
[----:B------:R-:W-:Y:S01]  /*0a80*/  IMAD.MOV R11, RZ, RZ, -R5 ;  /* 0x000000ffff0b7224 */ /* 0x000fe200078e0a05 */
[----:B------:R-:W-:Y:S01]  /*0a90*/  IABS R20, R31 ;  /* 0x0000001f00147213 */ /* 0x000fe20000000000 */
[----:B------:R-:W-:Y:S01]  /*0aa0*/  IMAD.MOV R5, RZ, RZ, -R4 ;  /* 0x000000ffff057224 */ /* 0x000fe200078e0a04 */
[C---:B------:R-:W-:Y:S01]  /*0ab0*/  LOP3.LUT R36, R9.reuse, 0x50, RZ, 0xfc, !PT ;  /* 0x0000005009247812 */ /* 0x040fe200078efcff */
[C---:B------:R-:W-:Y:S01]  /*0ac0*/  IMAD R4, R24.reuse, R11, R10 ;  /* 0x0000000b18047224 */ /* 0x040fe200078e020a */
[----:B------:R-:W-:Y:S01]  /*0ad0*/  LOP3.LUT R10, R9, 0x18, RZ, 0xfc, !PT ;  /* 0x00000018090a7812 */ /* 0x000fe200078efcff */
[----:B------:R-:W-:Y:S01]  /*0ae0*/  IMAD R6, R15, R5, R6 ;  /* 0x000000050f067224 */ /* 0x000fe200078e0206 */
[----:B------:R-:W-:Y:S01]  /*0af0*/  LOP3.LUT R5, R9, 0x10, RZ, 0xfc, !PT ;  /* 0x0000001009057812 */ /* 0x000fe200078efcff */
[----:B------:R-:W-:Y:S01]  /*0b00*/  IMAD.HI.U32 R13, R7, R20, RZ ;  /* 0x00000014070d7227 */ /* 0x000fe200078e00ff */
[----:B------:R-:W-:-:S02]  /*0b10*/  ISETP.GT.U32.AND P5, PT, R24, R4, PT ;  /* 0x000000041800720c */ /* 0x000fc40003fa4070 */
[----:B------:R-:W-:Y:S01]  /*0b20*/  ISETP.GT.U32.AND P1, PT, R15, R6, PT ;  /* 0x000000060f00720c */ /* 0x000fe20003f24070 */
[----:B------:R-:W-:Y:S01]  /*0b30*/  IMAD.MOV R13, RZ, RZ, -R13 ;  /* 0x000000ffff0d7224 */ /* 0x000fe200078e0a0d */
[----:B------:R-:W-:Y:S02]  /*0b40*/  ISETP.GE.AND P3, PT, R5, RZ, PT ;  /* 0x000000ff0500720c */ /* 0x000fe40003f66270 */
[----:B------:R-:W-:Y:S01]  /*0b50*/  IABS R16, R5 ;  /* 0x0000000500107213 */ /* 0x000fe20000000000 */
[----:B------:R-:W-:Y:S01]  /*0b60*/  IMAD.HI.U32 R5, R7, R14, RZ ;  /* 0x0000000e07057227 */ /* 0x000fe200078e00ff */
[----:B------:R-:W-:Y:S02]  /*0b70*/  ISETP.GE.AND P2, PT, R10, RZ, PT ;  /* 0x000000ff0a00720c */ /* 0x000fe40003f46270 */
[----:B------:R-:W-:Y:S01]  /*0b80*/  IABS R18, R10 ;  /* 0x0000000a00127213 */ /* 0x000fe20000000000 */
[----:B------:R-:W-:Y:S01]  /*0b90*/  IMAD.MOV R5, RZ, RZ, -R5 ;  /* 0x000000ffff057224 */ /* 0x000fe200078e0a05 */
[----:B------:R-:W-:Y:S01]  /*0ba0*/  LOP3.LUT R11, R9, 0x20, RZ, 0xfc, !PT ;  /* 0x00000020090b7812 */ /* 0x000fe200078efcff */
[----:B------:R-:W-:Y:S01]  /*0bb0*/  IMAD.HI.U32 R10, R7, R16, RZ ;  /* 0x00000010070a7227 */ /* 0x000fe200078e00ff */
[----:B------:R-:W-:-:S02]  /*0bc0*/  IABS R21, R34 ;  /* 0x0000002200157213 */ /* 0x000fc40000000000 */
[----:B------:R-:W-:Y:S01]  /*0bd0*/  IABS R19, R11 ;  /* 0x0000000b00137213 */ /* 0x000fe20000000000 */
[----:B------:R-:W-:Y:S01]  /*0be0*/  @!P1 IMAD.IADD R6, R6, 0x1, -R15 ;  /* 0x0000000106069824 */ /* 0x000fe200078e0a0f */
[----:B------:R-:W-:Y:S01]  /*0bf0*/  ISETP.GE.AND P4, PT, R11, RZ, PT ;  /* 0x000000ff0b00720c */ /* 0x000fe20003f86270 */
[----:B------:R-:W-:Y:S01]  /*0c00*/  IMAD R5, R24, R5, R14 ;  /* 0x0000000518057224 */ /* 0x000fe200078e020e */
[----:B------:R-:W-:Y:S01]  /*0c10*/  IABS R23, R36 ;  /* 0x0000002400177213 */ /* 0x000fe20000000000 */
[----:B------:R-:W-:Y:S01]  /*0c20*/  IMAD.MOV R17, RZ, RZ, -R10 ;  /* 0x000000ffff117224 */ /* 0x000fe200078e0a0a */
[----:B------:R-:W-:Y:S01]  /*0c30*/  ISETP.GT.U32.AND P1, PT, R15, R6, PT ;  /* 0x000000060f00720c */ /* 0x000fe20003f24070 */
[----:B------:R-:W-:Y:S01]  /*0c40*/  @!P5 IMAD.IADD R4, R4, 0x1, -R24 ;  /* 0x000000010404d824 */ /* 0x000fe200078e0a18 */
[C---:B------:R-:W-:Y:S01]  /*0c50*/  LOP3.LUT R33, R9.reuse, 0x38, RZ, 0xfc, !PT ;  /* 0x0000003809217812 */ /* 0x040fe200078efcff */
[C---:B------:R-:W-:Y:S01]  /*0c60*/  IMAD R10, R24.reuse, R17, R16 ;  /* 0x00000011180a7224 */ /* 0x040fe200078e0210 */
[----:B------:R-:W-:Y:S01]  /*0c70*/  LOP3.LUT R35, R9, 0x48, RZ, 0xfc, !PT ;  /* 0x0000004809237812 */ /* 0x000fe200078efcff */
[----:B------:R-:W-:Y:S01]  /*0c80*/  IMAD.HI.U32 R11, R7, R18, RZ ;  /* 0x00000012070b7227 */ /* 0x000fe200078e00ff */
[----:B------:R-:W-:-:S02]  /*0c90*/  ISETP.GT.U32.AND P6, PT, R24, R4, PT ;  /* 0x000000041800720c */ /* 0x000fc40003fc4070 */
[----:B------:R-:W-:Y:S01]  /*0ca0*/  ISETP.GT.U32.AND P5, PT, R24, R10, PT ;  /* 0x0000000a1800720c */ /* 0x000fe20003fa4070 */
[----:B------:R-:W-:Y:S01]  /*0cb0*/  IMAD.HI.U32 R12, R7, R19, RZ ;  /* 0x00000013070c7227 */ /* 0x000fe200078e00ff */
[----:B------:R-:W-:Y:S02]  /*0cc0*/  IABS R22, R35 ;  /* 0x0000002300167213 */ /* 0x000fe40000000000 */
[C---:B------:R-:W-:Y:S01]  /*0cd0*/  LOP3.LUT R37, R9.reuse, 0x58, RZ, 0xfc, !PT ;  /* 0x0000005809257812 */ /* 0x040fe200078efcff */
[----:B------:R-:W-:Y:S01]  /*0ce0*/  @!P1 IMAD.IADD R6, R6, 0x1, -R15 ;  /* 0x0000000106069824 */ /* 0x000fe200078e0a0f */
[C---:B------:R-:W-:Y:S01]  /*0cf0*/  ISETP.GT.U32.AND P1, PT, R24.reuse, R5, PT ;  /* 0x000000051800720c */ /* 0x040fe20003f24070 */
[----:B------:R-:W-:Y:S01]  /*0d00*/  IMAD.MOV R11, RZ, RZ, -R11 ;  /* 0x000000ffff0b7224 */ /* 0x000fe200078e0a0b */
[C---:B------:R-:W-:Y:S01]  /*0d10*/  LOP3.LUT R38, R9.reuse, 0x60, RZ, 0xfc, !PT ;  /* 0x0000006009267812 */ /* 0x040fe200078efcff */
[----:B------:R-:W-:Y:S01]  /*0d20*/  IMAD.MOV R12, RZ, RZ, -R12 ;  /* 0x000000ffff0c7224 */ /* 0x000fe200078e0a0c */
[C---:B------:R-:W-:Y:S01]  /*0d30*/  LOP3.LUT R39, R9.reuse, 0x68, RZ, 0xfc, !PT ;  /* 0x0000006809277812 */ /* 0x040fe200078efcff */
[C---:B------:R-:W-:Y:S01]  /*0d40*/  IMAD R11, R24.reuse, R11, R18 ;  /* 0x0000000b180b7224 */ /* 0x040fe200078e0212 */
[----:B------:R-:W-:Y:S01]  /*0d50*/  LOP3.LUT R40, R9, 0x70, RZ, 0xfc, !PT ;  /* 0x0000007009287812 */ /* 0x000fe200078efcff */
[----:B------:R-:W-:Y:S01]  /*0d60*/  IMAD R12, R24, R12, R19 ;  /* 0x0000000c180c7224 */ /* 0x000fe200078e0213 */
[----:B------:R-:W-:Y:S01]  /*0d70*/  IABS R19, R32 ;  /* 0x0000002000137213 */ /* 0x000fe20000000000 */
[--C-:B------:R-:W-:Y:S01]  /*0d80*/  @!P5 IMAD.IADD R10, R10, 0x1, -R24.reuse ;  /* 0x000000010a0ad824 */ /* 0x100fe200078e0a18 */
[----:B------:R-:W-:Y:S01]  /*0d90*/  IABS R26, R39 ;  /* 0x00000027001a7213 */ /* 0x000fe20000000000 */
[--C-:B------:R-:W-:Y:S01]  /*0da0*/  @!P6 IMAD.IADD R4, R4, 0x1, -R24.reuse ;  /* 0x000000010404e824 */ /* 0x100fe200078e0a18 */
[C---:B------:R-:W-:Y:S01]  /*0db0*/  ISETP.GT.U32.AND P6, PT, R24.reuse, R11, PT ;  /* 0x0000000b1800720c */ /* 0x040fe20003fc4070 */
[----:B------:R-:W-:Y:S01]  /*0dc0*/  @!P1 IMAD.IADD R5, R5, 0x1, -R24 ;  /* 0x0000000105059824 */ /* 0x000fe200078e0a18 */
[----:B------:R-:W-:Y:S01]  /*0dd0*/  ISETP.GT.U32.AND P5, PT, R24, R10, PT ;  /* 0x0000000a1800720c */ /* 0x000fe20003fa4070 */
[----:B------:R-:W-:Y:S01]  /*0de0*/  IMAD.HI.U32 R14, R7, R19, RZ ;  /* 0x00000013070e7227 */ /* 0x000fe200078e00ff */
[----:B------:R-:W-:-:S02]  /*0df0*/  LOP3.LUT R29, R9, 0x78, RZ, 0xfc, !PT ;  /* 0x00000078091d7812 */ /* 0x000fc400078efcff */
[C---:B------:R-:W-:Y:S01]  /*0e00*/  ISETP.GT.U32.AND P1, PT, R24.reuse, R5, PT ;  /* 0x000000051800720c */ /* 0x040fe20003f24070 */
[----:B------:R-:W-:Y:S01]  /*0e10*/  IMAD.MOV R14, RZ, RZ, -R14 ;  /* 0x000000ffff0e7224 */ /* 0x000fe200078e0a0e */
[----:B------:R-:W-:Y:S01]  /*0e20*/  IABS R28, R40 ;  /* 0x00000028001c7213 */ /* 0x000fe20000000000 */
[C---:B------:R-:W-:Y:S01]  /*0e30*/  IMAD R13, R24.reuse, R13, R20 ;  /* 0x0000000d180d7224 */ /* 0x040fe200078e0214 */
[----:B------:R-:W-:Y:S01]  /*0e40*/  IABS R20, R33 ;  /* 0x0000002100147213 */ /* 0x000fe20000000000 */
[----:B------:R-:W-:Y:S01]  /*0e50*/  IMAD R14, R24, R14, R19 ;  /* 0x0000000e180e7224 */ /* 0x000fe200078e0213 */
[----:B------:R-:W-:Y:S01]  /*0e60*/  IABS R30, R29 ;  /* 0x0000001d001e7213 */ /* 0x000fe20000000000 */
[----:B------:R-:W-:-:S04]  /*0e70*/  IMAD.HI.U32 R16, R7, R21, RZ ;  /* 0x0000001507107227 */ /* 0x000fc800078e00ff */
[----:B------:R-:W-:-:S04]  /*0e80*/  IMAD.HI.U32 R18, R7, R23, RZ ;  /* 0x0000001707127227 */ /* 0x000fc800078e00ff */
[--C-:B------:R-:W-:Y:S01]  /*0e90*/  @!P1 IMAD.IADD R5, R5, 0x1, -R24.reuse ;  /* 0x0000000105059824 */ /* 0x100fe200078e0a18 */
[C---:B------:R-:W-:Y:S01]  /*0ea0*/  ISETP.GT.U32.AND P1, PT, R24.reuse, R12, PT ;  /* 0x0000000c1800720c */ /* 0x040fe20003f24070 */
[--C-:B------:R-:W-:Y:S01]  /*0eb0*/  @!P6 IMAD.IADD R11, R11, 0x1, -R24.reuse ;  /* 0x000000010b0be824 */ /* 0x100fe200078e0a18 */
[----:B------:R-:W-:Y:S01]  /*0ec0*/  ISETP.GT.U32.AND P6, PT, R24, R14, PT ;  /* 0x0000000e1800720c */ /* 0x000fe20003fc4070 */
[----:B------:R-:W-:Y:S01]  /*0ed0*/  @!P5 IMAD.IADD R10, R10, 0x1, -R24 ;  /* 0x000000010a0ad824 */ /* 0x000fe200078e0a18 */
[----:B------:R-:W-:Y:S01]  /*0ee0*/  ISETP.GT.U32.AND P5, PT, R24, R13, PT ;  /* 0x0000000d1800720c */ /* 0x000fe20003fa4070 */
[----:B------:R-:W-:Y:S02]  /*0ef0*/  IMAD.MOV R16, RZ, RZ, -R16 ;  /* 0x000000ffff107224 */ /* 0x000fe400078e0a10 */
[----:B------:R-:W-:Y:S02]  /*0f00*/  IMAD.MOV R18, RZ, RZ, -R18 ;  /* 0x000000ffff127224 */ /* 0x000fe400078e0a12 */
[----:B------:R-:W-:-:S04]  /*0f10*/  IMAD.HI.U32 R15, R7, R20, RZ ;  /* 0x00000014070f7227 */ /* 0x000fc800078e00ff */
[C---:B------:R-:W-:Y:S01]  /*0f20*/  IMAD R16, R24.reuse, R16, R21 ;  /* 0x0000001018107224 */ /* 0x040fe200078e0215 */
[----:B------:R-:W-:Y:S01]  /*0f30*/  IABS R21, R37 ;  /* 0x0000002500157213 */ /* 0x000fe20000000000 */
[----:B------:R-:W-:Y:S01]  /*0f40*/  IMAD R18, R24, R18, R23 ;  /* 0x0000001218127224 */ /* 0x000fe200078e0217 */
[----:B------:R-:W-:Y:S01]  /*0f50*/  IABS R23, R38 ;  /* 0x0000002600177213 */ /* 0x000fe20000000000 */
[----:B------:R-:W-:-:S04]  /*0f60*/  IMAD.HI.U32 R17, R7, R22, RZ ;  /* 0x0000001607117227 */ /* 0x000fc800078e00ff */
[----:B------:R-:W-:Y:S02]  /*0f70*/  IMAD.MOV R15, RZ, RZ, -R15 ;  /* 0x000000ffff0f7224 */ /* 0x000fe400078e0a0f */
[----:B------:R-:W-:Y:S01]  /*0f80*/  @!P1 IMAD.IADD R12, R12, 0x1, -R24 ;  /* 0x000000010c0c9824 */ /* 0x000fe200078e0a18 */
[----:B------:R-:W-:Y:S01]  /*0f90*/  ISETP.GE.AND P1, PT, R9, RZ, PT ;  /* 0x000000ff0900720c */ /* 0x000fe20003f26270 */
[----:B------:R-:W-:Y:S02]  /*0fa0*/  IMAD R15, R24, R15, R20 ;  /* 0x0000000f180f7224 */ /* 0x000fe400078e0214 */
[----:B------:R-:W-:Y:S02]  /*0fb0*/  IMAD.MOV R17, RZ, RZ, -R17 ;  /* 0x000000ffff117224 */ /* 0x000fe400078e0a11 */
[----:B------:R-:W-:-:S04]  /*0fc0*/  IMAD.HI.U32 R9, R7, R21, RZ ;  /* 0x0000001507097227 */ /* 0x000fc800078e00ff */
[----:B------:R-:W-:-:S04]  /*0fd0*/  IMAD.HI.U32 R19, R7, R23, RZ ;  /* 0x0000001707137227 */ /* 0x000fc800078e00ff */
[----:B------:R-:W-:Y:S01]  /*0fe0*/  @!P6 IMAD.IADD R14, R14, 0x1, -R24 ;  /* 0x000000010e0ee824 */ /* 0x000fe200078e0a18 */
[C---:B------:R-:W-:Y:S01]  /*0ff0*/  ISETP.GT.U32.AND P6, PT, R24.reuse, R16, PT ;  /* 0x000000101800720c */ /* 0x040fe20003fc4070 */
[C---:B------:R-:W-:Y:S02]  /*1000*/  IMAD R17, R24.reuse, R17, R22 ;  /* 0x0000001118117224 */ /* 0x040fe400078e0216 */
[----:B------:R-:W-:Y:S01]  /*1010*/  @!P5 IMAD.IADD R13, R13, 0x1, -R24 ;  /* 0x000000010d0dd824 */ /* 0x000fe200078e0a18 */
[----:B------:R-:W-:Y:S01]  /*1020*/  ISETP.GT.U32.AND P5, PT, R24, R15, PT ;  /* 0x0000000f1800720c */ /* 0x000fe20003fa4070 */
[----:B------:R-:W-:-:S04]  /*1030*/  IMAD.HI.U32 R20, R7, R26, RZ ;  /* 0x0000001a07147227 */ /* 0x000fc800078e00ff */
[----:B------:R-:W-:Y:S02]  /*1040*/  IMAD.MOV R22, RZ, RZ, -R9 ;  /* 0x000000ffff167224 */ /* 0x000fe400078e0a09 */
[----:B------:R-:W-:Y:S02]  /*1050*/  IMAD.MOV R25, RZ, RZ, -R19 ;  /* 0x000000ffff197224 */ /* 0x000fe400078e0a13 */
[----:B------:R-:W-:-:S04]  /*1060*/  IMAD.HI.U32 R9, R7, R28, RZ ;  /* 0x0000001c07097227 */ /* 0x000fc800078e00ff */
[----:B------:R-:W-:Y:S02]  /*1070*/  IMAD.MOV R27, RZ, RZ, -R20 ;  /* 0x000000ffff1b7224 */ /* 0x000fe400078e0a14 */
[----:B------:R-:W-:Y:S02]  /*1080*/  IMAD R20, R24, R25, R23 ;  /* 0x0000001918147224 */ /* 0x000fe400078e0217 */
[----:B------:R-:W-:Y:S02]  /*1090*/  IMAD.MOV R23, RZ, RZ, -R9 ;  /* 0x000000ffff177224 */ /* 0x000fe400078e0a09 */
[----:B------:R-:W-:Y:S02]  /*10a0*/  IMAD.MOV.U32 R9, RZ, RZ, R5 ;  /* 0x000000ffff097224 */ /* 0x000fe400078e0005 */
[--C-:B------:R-:W-:Y:S01]  /*10b0*/  @!P6 IMAD.IADD R16, R16, 0x1, -R24.reuse ;  /* 0x000000011010e824 */ /* 0x100fe200078e0a18 */
[C---:B------:R-:W-:Y:S01]  /*10c0*/  ISETP.GT.U32.AND P6, PT, R24.reuse, R11, PT ;  /* 0x0000000b1800720c */ /* 0x040fe20003fc4070 */
[----:B------:R-:W-:Y:S01]  /*10d0*/  @!P0 IMAD.MOV R9, RZ, RZ, -R9 ;  /* 0x000000ffff098224 */ /* 0x000fe200078e0a09 */
[C---:B------:R-:W-:Y:S01]  /*10e0*/  ISETP.GT.U32.AND P0, PT, R24.reuse, R14, PT ;  /* 0x0000000e1800720c */ /* 0x040fe20003f04070 */
[----:B------:R-:W-:Y:S01]  /*10f0*/  @!P5 IMAD.IADD R15, R15, 0x1, -R24 ;  /* 0x000000010f0fd824 */ /* 0x000fe200078e0a18 */
[----:B------:R-:W-:Y:S01]  /*1100*/  ISETP.GT.U32.AND P5, PT, R24, R17, PT ;  /* 0x000000111800720c */ /* 0x000fe20003fa4070 */
[----:B------:R-:W-:-:S02]  /*1110*/  IMAD.MOV.U32 R191, RZ, RZ, R4 ;  /* 0x000000ffffbf7224 */ /* 0x000fc400078e0004 */
[----:B------:R-:W-:Y:S01]  /*1120*/  @!P3 IMAD.MOV R10, RZ, RZ, -R10 ;  /* 0x000000ffff0ab224 */ /* 0x000fe200078e0a0a */
[C---:B------:R-:W-:Y:S01]  /*1130*/  ISETP.GT.U32.AND P3, PT, R24.reuse, R15, PT ;  /* 0x0000000f1800720c */ /* 0x040fe20003f64070 */
[----:B------:R-:W-:Y:S01]  /*1140*/  @!P1 IMAD.MOV R191, RZ, RZ, -R191 ;  /* 0x000000ffffbf9224 */ /* 0x000fe200078e0abf */
[C---:B------:R-:W-:Y:S01]  /*1150*/  ISETP.GT.U32.AND P1, PT, R24.reuse, R13, PT ;  /* 0x0000000d1800720c */ /* 0x040fe20003f24070 */
[----:B------:R-:W-:Y:S02]  /*1160*/  IMAD R19, R24, R22, R21 ;  /* 0x0000001618137224 */ /* 0x000fe400078e0215 */
[--C-:B------:R-:W-:Y:S02]  /*1170*/  @!P6 IMAD.IADD R11, R11, 0x1, -R24.reuse ;  /* 0x000000010b0be824 */ /* 0x100fe400078e0a18 */
[--C-:B------:R-:W-:Y:S01]  /*1180*/  @!P0 IMAD.IADD R14, R14, 0x1, -R24.reuse ;  /* 0x000000010e0e8824 */ /* 0x100fe200078e0a18 */
[C---:B------:R-:W-:Y:S01]  /*1190*/  ISETP.GT.U32.AND P0, PT, R24.reuse, R20, PT ;  /* 0x000000141800720c */ /* 0x040fe20003f04070 */
[----:B------:R-:W-:Y:S01]  /*11a0*/  @!P5 IMAD.IADD R17, R17, 0x1, -R24 ;  /* 0x000000011111d824 */ /* 0x000fe200078e0a18 */
[C---:B------:R-:W-:Y:S01]  /*11b0*/  ISETP.GT.U32.AND P5, PT, R24.reuse, R12, PT ;  /* 0x0000000c1800720c */ /* 0x040fe20003fa4070 */
[----:B------:R-:W-:-:S02]  /*11c0*/  IMAD R21, R24, R27, R26 ;  /* 0x0000001b18157224 */ /* 0x000fc400078e021a */
[----:B------:R-:W-:Y:S01]  /*11d0*/  @!P2 IMAD.MOV R11, RZ, RZ, -R11 ;  /* 0x000000ffff0ba224 */ /* 0x000fe200078e0a0b */
[C---:B------:R-:W-:Y:S01]  /*11e0*/  ISETP.GT.U32.AND P2, PT, R24.reuse, R16, PT ;  /* 0x000000101800720c */ /* 0x040fe20003f44070 */
[----:B------:R-:W-:Y:S01]  /*11f0*/  IMAD.MOV.U32 R22, RZ, RZ, R30 ;  /* 0x000000ffff167224 */ /* 0x000fe200078e001e */
[C---:B------:R-:W-:Y:S01]  /*1200*/  ISETP.GT.U32.AND P6, PT, R24.reuse, R17, PT ;  /* 0x000000111800720c */ /* 0x040fe20003fc4070 */
[--C-:B------:R-:W-:Y:S01]  /*1210*/  @!P1 IMAD.IADD R13, R13, 0x1, -R24.reuse ;  /* 0x000000010d0d9824 */ /* 0x100fe200078e0a18 */
[C---:B------:R-:W-:Y:S01]  /*1220*/  ISETP.GT.U32.AND P1, PT, R24.reuse, R19, PT ;  /* 0x000000131800720c */ /* 0x040fe20003f24070 */
[----:B------:R-:W-:Y:S01]  /*1230*/  @!P3 IMAD.IADD R15, R15, 0x1, -R24 ;  /* 0x000000010f0fb824 */ /* 0x000fe200078e0a18 */
[----:B------:R-:W-:Y:S01]  /*1240*/  ISETP.GT.U32.AND P3, PT, R24, R21, PT ;  /* 0x000000151800720c */ /* 0x000fe20003f64070 */
[----:B------:R-:W-:-:S04]  /*1250*/  IMAD.HI.U32 R4, R7, R22, RZ ;  /* 0x0000001607047227 */ /* 0x000fc800078e00ff */
[----:B------:R-:W-:Y:S01]  /*1260*/  @!P0 IMAD.IADD R20, R20, 0x1, -R24 ;  /* 0x0000000114148824 */ /* 0x000fe200078e0a18 */
[----:B------:R-:W-:Y:S01]  /*1270*/  ISETP.GE.AND P0, PT, R33, RZ, PT ;  /* 0x000000ff2100720c */ /* 0x000fe20003f06270 */
[----:B------:R-:W-:Y:S02]  /*1280*/  IMAD R7, R24, R23, R28 ;  /* 0x0000001718077224 */ /* 0x000fe400078e021c */
[----:B------:R-:W-:Y:S02]  /*1290*/  IMAD.MOV R5, RZ, RZ, -R4 ;  /* 0x000000ffff057224 */ /* 0x000fe400078e0a04 */
[--C-:B------:R-:W-:Y:S01]  /*12a0*/  @!P5 IMAD.IADD R12, R12, 0x1, -R24.reuse ;  /* 0x000000010c0cd824 */ /* 0x100fe200078e0a18 */
[----:B------:R-:W-:Y:S01]  /*12b0*/  ISETP.GT.U32.AND P5, PT, R24, R18, PT ;  /* 0x000000121800720c */ /* 0x000fe20003fa4070 */
[----:B------:R-:W-:Y:S01]  /*12c0*/  @!P2 IMAD.IADD R16, R16, 0x1, -R24 ;  /* 0x000000011010a824 */ /* 0x000fe200078e0a18 */
[C---:B------:R-:W-:Y:S01]  /*12d0*/  ISETP.GT.U32.AND P2, PT, R24.reuse, R7, PT ;  /* 0x000000071800720c */ /* 0x040fe20003f44070 */
[----:B------:R-:W-:Y:S01]  /*12e0*/  IMAD R22, R24, R5, R22 ;  /* 0x0000000518167224 */ /* 0x000fe200078e0216 */
[----:B------:R-:W-:Y:S01]  /*12f0*/  LOP3.LUT R5, R0, 0xe0, RZ, 0xc0, !PT ;  /* 0x000000e000057812 */ /* 0x000fe200078ec0ff */
[--C-:B------:R-:W-:Y:S01]  /*1300*/  @!P6 IMAD.IADD R17, R17, 0x1, -R24.reuse ;  /* 0x000000011111e824 */ /* 0x100fe200078e0a18 */
[----:B------:R-:W-:Y:S01]  /*1310*/  ISETP.GE.AND P6, PT, R31, RZ, PT ;  /* 0x000000ff1f00720c */ /* 0x000fe20003fc6270 */
[--C-:B------:R-:W-:Y:S01]  /*1320*/  @!P1 IMAD.IADD R19, R19, 0x1, -R24.reuse ;  /* 0x0000000113139824 */ /* 0x100fe200078e0a18 */
[----:B------:R-:W-:Y:S01]  /*1330*/  ISETP.GT.U32.AND P1, PT, R24, R22, PT ;  /* 0x000000161800720c */ /* 0x000fe20003f24070 */
[--C-:B------:R-:W-:Y:S01]  /*1340*/  @!P3 IMAD.IADD R21, R21, 0x1, -R24.reuse ;  /* 0x000000011515b824 */ /* 0x100fe200078e0a18 */
[----:B------:R-:W-:Y:S01]  /*1350*/  ISETP.GE.AND P3, PT, R34, RZ, PT ;  /* 0x000000ff2200720c */ /* 0x000fe20003f66270 */
[----:B------:R-:W-:Y:S01]  /*1360*/  @!P0 IMAD.MOV R15, RZ, RZ, -R15 ;  /* 0x000000ffff0f8224 */ /* 0x000fe200078e0a0f */
[----:B------:R-:W-:Y:S01]  /*1370*/  SHF.R.U32.HI R5, RZ, 0x1, R5 ;  /* 0x00000001ff057819 */ /* 0x000fe20000011605 */
[--C-:B------:R-:W-:Y:S01]  /*1380*/  @!P5 IMAD.IADD R18, R18, 0x1, -R24.reuse ;  /* 0x000000011212d824 */ /* 0x100fe200078e0a18 */
[----:B------:R-:W-:Y:S01]  /*1390*/  ISETP.GT.U32.AND P0, PT, R24, R21, PT ;  /* 0x000000151800720c */ /* 0x000fe20003f04070 */
[--C-:B------:R-:W-:Y:S01]  /*13a0*/  @!P2 IMAD.IADD R7, R7, 0x1, -R24.reuse ;  /* 0x000000010707a824 */ /* 0x100fe200078e0a18 */
[----:B------:R-:W-:Y:S01]  /*13b0*/  ISETP.GE.AND P5, PT, R32, RZ, PT ;  /* 0x000000ff2000720c */ /* 0x000fe20003fa6270 */
[----:B------:R-:W-:Y:S01]  /*13c0*/  IMAD.SHL.U32 R4, R0, 0x10, RZ ;  /* 0x0000001000047824 */ /* 0x000fe200078e00ff */
[----:B------:R-:W-:Y:S01]  /*13d0*/  ISETP.GE.AND P2, PT, R35, RZ, PT ;  /* 0x000000ff2300720c */ /* 0x000fe20003f46270 */
[----:B------:R-:W-:Y:S01]  /*13e0*/  @!P6 IMAD.MOV R13, RZ, RZ, -R13 ;  /* 0x000000ffff0de224 */ /* 0x000fe200078e0a0d */
[----:B------:R-:W-:Y:S01]  /*13f0*/  ISETP.GT.U32.AND P6, PT, R24, R7, PT ;  /* 0x000000071800720c */ /* 0x000fe20003fc4070 */
[----:B------:R-:W-:Y:S01]  /*1400*/  @!P1 IMAD.IADD R22, R22, 0x1, -R24 ;  /* 0x0000000116169824 */ /* 0x000fe200078e0a18 */
[----:B------:R-:W-:Y:S01]  /*1410*/  ISETP.GT.U32.AND P1, PT, R24, R18, PT ;  /* 0x000000121800720c */ /* 0x000fe20003f24070 */
[----:B------:R-:W-:Y:S01]  /*1420*/  @!P3 IMAD.MOV R16, RZ, RZ, -R16 ;  /* 0x000000ffff10b224 */ /* 0x000fe200078e0a10 */
[----:B------:R-:W-:Y:S01]  /*1430*/  LOP3.LUT R23, R4, 0x70, RZ, 0xc0, !PT ;  /* 0x0000007004177812 */ /* 0x000fe200078ec0ff */
[----:B------:R-:W-:Y:S01]  /*1440*/  @!P4 IMAD.MOV R12, RZ, RZ, -R12 ;  /* 0x000000ffff0cc224 */ /* 0x000fe200078e0a0c */
[----:B------:R-:W-:Y:S01]  /*1450*/  ISETP.GT.U32.AND P3, PT, R24, R22, PT ;  /* 0x000000161800720c */ /* 0x000fe20003f64070 */
[----:B------:R-:W-:Y:S01]  /*1460*/  @!P0 IMAD.IADD R21, R21, 0x1, -R24 ;  /* 0x0000000115158824 */ /* 0x000fe200078e0a18 */
[----:B------:R-:W-:Y:S01]  /*1470*/  ISETP.GE.AND P0, PT, R40, RZ, PT ;  /* 0x000000ff2800720c */ /* 0x000fe20003f06270 */
[----:B------:R-:W-:Y:S01]  /*1480*/  @!P5 IMAD.MOV R14, RZ, RZ, -R14 ;  /* 0x000000ffff0ed224 */ /* 0x000fe200078e0a0e */
[----:B------:R-:W-:Y:S01]  /*1490*/  ISETP.GT.U32.AND P5, PT, R24, R20, PT ;  /* 0x000000141800720c */ /* 0x000fe20003fa4070 */
[----:B------:R-:W-:Y:S01]  /*14a0*/  IMAD R4, R8, 0x80, R23 ;  /* 0x0000008008047824 */ /* 0x000fe200078e0217 */
[----:B------:R-:W-:Y:S01]  /*14b0*/  ISETP.GT.U32.AND P4, PT, R24, R19, PT ;  /* 0x000000131800720c */ /* 0x000fe20003f84070 */
[--C-:B------:R-:W-:Y:S01]  /*14c0*/  @!P6 IMAD.IADD R7, R7, 0x1, -R24.reuse ;  /* 0x000000010707e824 */ /* 0x100fe200078e0a18 */
[----:B------:R-:W-:Y:S01]  /*14d0*/  ISETP.GE.AND P6, PT, R29, RZ, PT ;  /* 0x000000ff1d00720c */ /* 0x000fe20003fc6270 */
[--C-:B------:R-:W-:Y:S01]  /*14e0*/  @!P1 IMAD.IADD R18, R18, 0x1, -R24.reuse ;  /* 0x0000000112129824 */ /* 0x100fe200078e0a18 */
[----:B------:R-:W-:Y:S01]  /*14f0*/  ISETP.GE.AND P1, PT, R37, RZ, PT ;  /* 0x000000ff2500720c */ /* 0x000fe20003f26270 */
[----:B------:R-:W-:Y:S01]  /*1500*/  IMAD.SHL.U32 R8, R8, 0x4, RZ ;  /* 0x0000000408087824 */ /* 0x000fe200078e00ff */
[----:B------:R-:W-:Y:S01]  /*1510*/  LOP3.LUT R164, R4, 0x10, RZ, 0x3c, !PT ;  /* 0x0000001004a47812 */ /* 0x000fe200078e3cff */
[--C-:B------:R-:W-:Y:S01]  /*1520*/  @!P3 IMAD.IADD R22, R22, 0x1, -R24.reuse ;  /* 0x000000011616b824 */ /* 0x100fe200078e0a18 */
[----:B------:R-:W-:Y:S01]  /*1530*/  ISETP.NE.AND P3, PT, R195, RZ, PT ;  /* 0x000000ffc300720c */ /* 0x000fe20003f65270 */
[----:B------:R-:W-:Y:S01]  /*1540*/  @!P0 IMAD.MOV R7, RZ, RZ, -R7 ;  /* 0x000000ffff078224 */ /* 0x000fe200078e0a07 */
[----:B------:R-:W-:Y:S01]  /*1550*/  LOP3.LUT R5, R8, R5, RZ, 0x3c, !PT ;  /* 0x0000000508057212 */ /* 0x000fe200078e3cff */
[--C-:B------:R-:W-:Y:S01]  /*1560*/  @!P5 IMAD.IADD R20, R20, 0x1, -R24.reuse ;  /* 0x000000011414d824 */ /* 0x100fe200078e0a18 */
[----:B------:R-:W-:Y:S01]  /*1570*/  ISETP.GE.AND P5, PT, R39, RZ, PT ;  /* 0x000000ff2700720c */ /* 0x000fe20003fa6270 */
[----:B------:R-:W-:Y:S01]  /*1580*/  @!P4 IMAD.IADD R19, R19, 0x1, -R24 ;  /* 0x000000011313c824 */ /* 0x000fe200078e0a18 */
[----:B------:R-:W-:Y:S01]  /*1590*/  SEL R177, R176, R7, !P3 ;  /* 0x00000007b0b17207 */ /* 0x000fe20005800000 */
[----:B------:R-:W-:Y:S01]  /*15a0*/  VIADD R7, R192, 0xfffffffd ;  /* 0xfffffffdc0077836 */ /* 0x000fe20000000000 */
[----:B------:R-:W-:Y:S01]  /*15b0*/  ISETP.GE.AND P4, PT, R38, RZ, PT ;  /* 0x000000ff2600720c */ /* 0x000fe20003f86270 */
[----:B------:R-:W-:Y:S01]  /*15c0*/  VIADD R8, R192, 0xffffffff ;  /* 0xffffffffc0087836 */ /* 0x000fe20000000000 */
[----:B------:R-:W-:Y:S01]  /*15d0*/  SEL R190, R176, R9, !P3 ;  /* 0x00000009b0be7207 */ /* 0x000fe20005800000 */
[----:B------:R-:W-:Y:S01]  /*15e0*/  @!P1 IMAD.MOV R19, RZ, RZ, -R19 ;  /* 0x000000ffff139224 */ /* 0x000fe200078e0a13 */
[----:B------:R-:W-:Y:S01]  /*15f0*/  ISETP.GE.U32.AND P1, PT, R7, 0x7fffffde, PT ;  /* 0x7fffffde0700780c */ /* 0x000fe20003f26070 */
[----:B------:R-:W-:Y:S01]  /*1600*/  VIADD R7, R192, 0xffffffef ;  /* 0xffffffefc0077836 */ /* 0x000fe20000000000 */
[----:B------:R-:W-:Y:S01]  /*1610*/  ISETP.GE.U32.AND P0, PT, R8, 0x7fffffe0, PT ;  /* 0x7fffffe00800780c */ /* 0x000fe20003f06070 */
[----:B------:R-:W-:Y:S01]  /*1620*/  VIADD R8, R192, 0xffffffed ;  /* 0xffffffedc0087836 */ /* 0x000fe20000000000 */
[----:B------:R-:W-:Y:S01]  /*1630*/  SEL R189, R176, R10, !P3 ;  /* 0x0000000ab0bd7207 */ /* 0x000fe20005800000 */
[----:B------:R-:W-:Y:S01]  /*1640*/  @!P2 IMAD.MOV R17, RZ, RZ, -R17 ;  /* 0x000000ffff11a224 */ /* 0x000fe200078e0a11 */
[----:B------:R-:W-:Y:S01]  /*1650*/  ISETP.GE.AND P2, PT, R36, RZ, PT ;  /* 0x000000ff2400720c */ /* 0x000fe20003f46270 */
[----:B------:R-:W-:Y:S01]  /*1660*/  @!P6 IMAD.MOV R22, RZ, RZ, -R22 ;  /* 0x000000ffff16e224 */ /* 0x000fe200078e0a16 */
[----:B------:R-:W-:Y:S01]  /*1670*/  ISETP.GE.U32.AND P6, PT, R7, 0x7fffffd0, PT ;  /* 0x7fffffd00700780c */ /* 0x000fe20003fc6070 */
[----:B------:R-:W-:Y:S01]  /*1680*/  @!P5 IMAD.MOV R21, RZ, RZ, -R21 ;  /* 0x000000ffff15d224 */ /* 0x000fe200078e0a15 */
[----:B------:R-:W-:Y:S01]  /*1690*/  ISETP.GE.U32.AND P5, PT, R8, 0x7fffffce, PT ;  /* 0x7fffffce0800780c */ /* 0x000fe20003fa6070 */
[C---:B------:R-:W-:Y:S01]  /*16a0*/  VIADD R9, R192.reuse, 0xffffffec ;  /* 0xffffffecc0097836 */ /* 0x040fe20000000000 */
[----:B------:R-:W-:Y:S01]  /*16b0*/  SEL R83, RZ, 0x7fff8, P6 ;  /* 0x0007fff8ff537807 */ /* 0x000fe20003000000 */
[C---:B------:R-:W-:Y:S01]  /*16c0*/  VIADD R7, R192.reuse, 0xffffffe9 ;  /* 0xffffffe9c0077836 */ /* 0x040fe20000000000 */
[----:B------:R-:W-:Y:S01]  /*16d0*/  SEL R93, RZ, 0x1fffe, P5 ;  /* 0x0001fffeff5d7807 */ /* 0x000fe20002800000 */
[----:B------:R-:W-:Y:S01]  /*16e0*/  @!P4 IMAD.MOV R20, RZ, RZ, -R20 ;  /* 0x000000ffff14c224 */ /* 0x000fe200078e0a14 */
[----:B------:R-:W-:Y:S01]  /*16f0*/  ISETP.GE.U32.AND P4, PT, R9, 0x7fffffcd, PT ;  /* 0x7fffffcd0900780c */ /* 0x000fe20003f86070 */
[C---:B------:R-:W-:Y:S01]  /*1700*/  VIADD R8, R192.reuse, 0xffffffe8 ;  /* 0xffffffe8c0087836 */ /* 0x040fe20000000000 */
[----:B------:R-:W-:Y:S01]  /*1710*/  ISETP.GE.U32.AND P5, PT, R7, 0x7fffffca, PT ;  /* 0x7fffffca0700780c */ /* 0x000fe20003fa6070 */
[C---:B------:R-:W-:Y:S01]  /*1720*/  VIADD R10, R192.reuse, 0xffffffee ;  /* 0xffffffeec00a7836 */ /* 0x040fe20000000000 */
[----:B------:R-:W-:Y:S01]  /*1730*/  SEL R90, RZ, 0x1, P4 ;  /* 0x00000001ff5a7807 */ /* 0x000fe20002000000 */
[----:B------:R-:W-:Y:S01]  /*1740*/  VIADD R7, R192, 0xffffffeb ;  /* 0xffffffebc0077836 */ /* 0x000fe20000000000 */
[----:B------:R-:W-:Y:S01]  /*1750*/  ISETP.GE.U32.AND P4, PT, R8, 0x7fffffc9, PT ;  /* 0x7fffffc90800780c */ /* 0x000fe20003f86070 */
        /* <DEDUP_REMOVED lines=8> */
[----:B------:R-:W-:Y:S01]  /*17e0*/  VIADD R8, R192, 0xffffffe4 ;  /* 0xffffffe4c0087836 */ /* 0x000fe20000000000 */
[----:B------:R-:W-:Y:S01]  /*17f0*/  SEL R92, RZ, 0x1fffe, P5 ;  /* 0x0001fffeff5c7807 */ /* 0x000fe20002800000 */
[----:B------:R-:W-:Y:S01]  /*1800*/  IMAD R10, R174, 0x5, RZ ;  /* 0x00000005ae0a7824 */ /* 0x000fe200078e02ff */
[----:B------:R-:W-:Y:S01]  /*1810*/  ISETP.GE.U32.AND P5, PT, R7, 0x7fffffc6, PT ;  /* 0x7fffffc60700780c */ /* 0x000fe20003fa6070 */
[----:B------:R-:W-:Y:S01]  /*1820*/  VIADD R7, R192, 0xffffffe6 ;  /* 0xffffffe6c0077836 */ /* 0x000fe20000000000 */
[----:B------:R-:W-:Y:S01]  /*1830*/  SEL R85, RZ, 0x4, P2 ;  /* 0x00000004ff557807 */ /* 0x000fe20001000000 */
[C---:B------:R-:W-:Y:S01]  /*1840*/  IMAD R39, R174.reuse, 0x24, RZ ;  /* 0x00000024ae277824 */ /* 0x040fe200078e02ff */
[----:B------:R-:W-:Y:S01]  /*1850*/  ISETP.GE.AND P2, PT, R3, RZ, PT ;  /* 0x000000ff0300720c */ /* 0x000fe20003f46270 */
[C---:B------:R-:W-:Y:S01]  /*1860*/  IMAD R35, R174.reuse, 0x2c, RZ ;  /* 0x0000002cae237824 */ /* 0x040fe200078e02ff */
[----:B------:R-:W-:Y:S01]  /*1870*/  SEL R135, RZ, 0x1fffe, P5 ;  /* 0x0001fffeff877807 */ /* 0x000fe20002800000 */
[----:B------:R-:W-:Y:S01]  /*1880*/  IMAD R37, R174, 0x28, RZ ;  /* 0x00000028ae257824 */ /* 0x000fe200078e02ff */
[----:B------:R-:W-:Y:S01]  /*1890*/  ISETP.NE.AND P5, PT, R194, RZ, PT ;  /* 0x000000ffc200720c */ /* 0x000fe20003fa5270 */
[C---:B------:R-:W-:Y:S01]  /*18a0*/  IMAD R33, R174.reuse, 0x30, RZ ;  /* 0x00000030ae217824 */ /* 0x040fe200078e02ff */
[----:B------:R-:W-:Y:S01]  /*18b0*/  SEL R91, RZ, 0x1, P4 ;  /* 0x00000001ff5b7807 */ /* 0x000fe20002000000 */
[----:B------:R-:W-:Y:S01]  /*18c0*/  IMAD R27, R174, 0x44, RZ ;  /* 0x00000044ae1b7824 */ /* 0x000fe200078e02ff */
[----:B------:R-:W-:Y:S01]  /*18d0*/  ISETP.GE.U32.AND P4, PT, R8, 0x7fffffc5, PT ;  /* 0x7fffffc50800780c */ /* 0x000fe20003f86070 */
[----:B------:R-:W-:Y:S01]  /*18e0*/  VIADD R8, R192, 0xffffffe7 ;  /* 0xffffffe7c0087836 */ /* 0x000fe20000000000 */
[----:B------:R-:W-:Y:S01]  /*18f0*/  SEL R86, RZ, 0x7fff8, P6 ;  /* 0x0007fff8ff567807 */ /* 0x000fe20003000000 */
[----:B------:R-:W-:Y:S01]  /*1900*/  IMAD R31, R174, 0x38, RZ ;  /* 0x00000038ae1f7824 */ /* 0x000fe200078e02ff */
[----:B------:R-:W-:Y:S01]  /*1910*/  SEL R130, RZ, 0x1, P4 ;  /* 0x00000001ff827807 */ /* 0x000fe20002000000 */
[----:B------:R-:W-:Y:S01]  /*1920*/  @!P2 IMAD.MOV R6, RZ, RZ, -R6 ;  /* 0x000000ffff06a224 */ /* 0x000fe200078e0a06 */
[----:B------:R-:W-:Y:S01]  /*1930*/  ISETP.GE.U32.AND P6, PT, R8, 0x7fffffc8, PT ;  /* 0x7fffffc80800780c */ /* 0x000fe20003fc6070 */
[C---:B------:R-:W-:Y:S01]  /*1940*/  VIADD R8, R192.reuse, 0xffffffe1 ;  /* 0xffffffe1c0087836 */ /* 0x040fe20000000000 */
[----:B------:R-:W-:Y:S01]  /*1950*/  ISETP.GE.U32.AND P4, PT, R7, 0x7fffffc7, PT ;  /* 0x7fffffc70700780c */ /* 0x000fe20003f86070 */
[C---:B------:R-:W-:Y:S01]  /*1960*/  VIADD R7, R192.reuse, 0xfffffffc ;  /* 0xfffffffcc0077836 */ /* 0x040fe20000000000 */
[----:B------:R-:W-:Y:S01]  /*1970*/  @!P5 LOP3.LUT R6, RZ, R194, RZ, 0x33, !PT ;  /* 0x000000c2ff06d212 */ /* 0x000fe200078e33ff */
[----:B------:R-:W-:Y:S01]  /*1980*/  VIADD R23, R192, 0xfffffffe ;  /* 0xfffffffec0177836 */ /* 0x000fe20000000000 */
[----:B------:R-:W-:Y:S01]  /*1990*/  ISETP.GE.U32.AND P5, PT, R9, 0x7fffffc3, PT ;  /* 0x7fffffc30900780c */ /* 0x000fe20003fa6070 */
[----:B------:R-:W-:Y:S01]  /*19a0*/  IMAD R9, R174, 0xc, RZ ;  /* 0x0000000cae097824 */ /* 0x000fe200078e02ff */
[----:B------:R-:W-:Y:S01]  /*19b0*/  SEL R84, RZ, 0x4, P4 ;  /* 0x00000004ff547807 */ /* 0x000fe20002000000 */
[----:B------:R-:W-:Y:S01]  /*19c0*/  IMAD R197, R6, R193, RZ ;  /* 0x000000c106c57224 */ /* 0x000fe200078e02ff */
[----:B------:R-:W-:Y:S01]  /*19d0*/  SEL R89, RZ, 0x4, P5 ;  /* 0x00000004ff597807 */ /* 0x000fe20002800000 */
[----:B------:R-:W-:Y:S01]  /*19e0*/  IMAD.SHL.U32 R6, R174, 0x4, RZ ;  /* 0x00000004ae067824 */ /* 0x000fe200078e00ff */
[----:B------:R-:W-:Y:S01]  /*19f0*/  ISETP.GE.U32.AND P2, PT, R8, 0x7fffffc2, PT ;  /* 0x7fffffc20800780c */ /* 0x000fe20003f46070 */
[----:B------:R-:W-:Y:S01]  /*1a00*/  IMAD.SHL.U32 R196, R197, 0x4, RZ ;  /* 0x00000004c5c47824 */ /* 0x000fe200078e00ff */
[----:B------:R-:W-:Y:S01]  /*1a10*/  SEL R188, R176, R11, !P3 ;  /* 0x0000000bb0bc7207 */ /* 0x000fe20005800000 */
[----:B------:R-:W-:Y:S01]  /*1a20*/  IMAD R8, R174, 0x3, RZ ;  /* 0x00000003ae087824 */ /* 0x000fe200078e02ff */
[----:B------:R-:W-:Y:S01]  /*1a30*/  ISETP.GE.U32.AND P4, PT, R7, 0x7fffffdd, PT ;  /* 0x7fffffdd0700780c */ /* 0x000fe20003f86070 */
[----:B------:R-:W-:Y:S01]  /*1a40*/  VIADD R7, R192, 0xffffffe3 ;  /* 0xffffffe3c0077836 */ /* 0x000fe20000000000 */
[----:B------:R-:W-:Y:S01]  /*1a50*/  IADD3 R118, P5, R196, UR6, RZ ;  /* 0x00000006c4767c10 */ /* 0x000fe2000ffbe0ff */
[----:B------:R-:W-:Y:S01]  /*1a60*/  IMAD R11, R174, 0x14, RZ ;  /* 0x00000014ae0b7824 */ /* 0x000fe200078e02ff */
[----:B------:R-:W-:Y:S01]  /*1a70*/  SEL R184, R176, R15, !P3 ;  /* 0x0000000fb0b87207 */ /* 0x000fe20005800000 */
[----:B------:R-:W-:Y:S01]  /*1a80*/  IMAD R15, R174, 0x1c, RZ ;  /* 0x0000001cae0f7824 */ /* 0x000fe200078e02ff */
[----:B------:R-:W-:Y:S01]  /*1a90*/  LEA.HI.X.SX32 R119, R197, UR7, 0x2, P5 ;  /* 0x00000007c5777c11 */ /* 0x000fe2000a8f16ff */
[----:B------:R-:W-:Y:S01]  /*1aa0*/  VIADD R131, R4, UR8 ;  /* 0x0000000804837c36 */ /* 0x000fe20008000000 */
[-C--:B------:R-:W-:Y:S01]  /*1ab0*/  IADD3 R116, P5, R6, R118.reuse, RZ ;  /* 0x0000007606747210 */ /* 0x080fe20007fbe0ff */
[----:B------:R-:W-:Y:S01]  /*1ac0*/  VIADD R129, R164, UR8 ;  /* 0x00000008a4817c36 */ /* 0x000fe20008000000 */
[----:B------:R-:W-:Y:S01]  /*1ad0*/  SEL R137, RZ, 0x1fffe, P2 ;  /* 0x0001fffeff897807 */ /* 0x000fe20001000000 */
[C---:B------:R-:W-:Y:S01]  /*1ae0*/  IMAD R25, R174.reuse, 0x7c, RZ ;  /* 0x0000007cae197824 */ /* 0x040fe200078e02ff */
[CC--:B------:R-:W-:Y:S01]  /*1af0*/  LEA.HI.X.SX32 R117, R174.reuse, R119.reuse, 0x2, P5 ;  /* 0x00000077ae757211 */ /* 0x0c0fe200028f16ff */
[----:B------:R-:W-:Y:S01]  /*1b00*/  @!PT LDS RZ, [RZ] ;  /* 0x00000000fffff984 */ /* 0x000fe20000000800 */
[----:B------:R-:W-:Y:S01]  /*1b10*/  @!PT LDS RZ, [RZ] ;  /* 0x00000000fffff984 */ /* 0x000fe20000000800 */
[----:B------:R-:W-:Y:S01]  /*1b20*/  @!PT LDS RZ, [RZ] ;  /* 0x00000000fffff984 */ /* 0x000fe20000000800 */
[----:B------:R-:W-:Y:S01]  /*1b30*/  LDGSTS.E [R131], desc[UR16][R118.64], !P0 ;  /* 0x0000000076837fae */ /* 0x000fe2000c121850 */
[-C--:B------:R-:W-:Y:S01]  /*1b40*/  IADD3 R50, P5, R9, R118.reuse, RZ ;  /* 0x0000007609327210 */ /* 0x080fe20007fbe0ff */
[----:B------:R-:W-:Y:S01]  /*1b50*/  IMAD.IADD R91, R91, 0x1, R92 ;  /* 0x000000015b5b7824 */ /* 0x000fe200078e025c */
[----:B------:R-:W-:Y:S01]  /*1b60*/  ISETP.GE.U32.AND P2, PT, R7, 0x7fffffc4, PT ;  /* 0x7fffffc40700780c */ /* 0x000fe20003f46070 */
[----:B------:R-:W-:Y:S01]  /*1b70*/  IMAD.SHL.U32 R7, R174, 0x2, RZ ;  /* 0x00000002ae077824 */ /* 0x000fe200078e00ff */
[----:B------:R-:W-:Y:S01]  /*1b80*/  LEA.HI.X.SX32 R51, R8, R119, 0x2, P5 ;  /* 0x0000007708337211 */ /* 0x000fe200028f16ff */
[----:B------:R-:W-:Y:S01]  /*1b90*/  IMAD.IADD R130, R130, 0x1, R135 ;  /* 0x0000000182827824 */ /* 0x000fe200078e0287 */
[----:B------:R-:W-:Y:S01]  /*1ba0*/  IADD3 R42, P5, R11, R118, RZ ;  /* 0x000000760b2a7210 */ /* 0x000fe20007fbe0ff */
[----:B------:R-:W-:Y:S01]  /*1bb0*/  IMAD R193, R167, R175, RZ ;  /* 0x000000afa7c17224 */ /* 0x000fe200078e02ff */
[----:B------:R-:W-:Y:S01]  /*1bc0*/  SEL R185, R176, R14, !P3 ;  /* 0x0000000eb0b97207 */ /* 0x000fe20005800000 */
[----:B------:R-:W-:Y:S01]  /*1bd0*/  IMAD R14, R174, 0x7, RZ ;  /* 0x00000007ae0e7824 */ /* 0x000fe200078e02ff */
[----:B------:R-:W-:Y:S01]  /*1be0*/  SEL R88, RZ, 0x7fff8, P2 ;  /* 0x0007fff8ff587807 */ /* 0x000fe20001000000 */
[----:B------:R-:W-:Y:S01]  /*1bf0*/  IMAD.SHL.U32 R172, R193, 0x4, RZ ;  /* 0x00000004c1ac7824 */ /* 0x000fe200078e00ff */
[----:B------:R-:W-:Y:S01]  /*1c00*/  LEA.HI.X.SX32 R43, R10, R119, 0x2, P5 ;  /* 0x000000770a2b7211 */ /* 0x000fe200028f16ff */
[----:B------:R-:W-:Y:S01]  /*1c10*/  IMAD R189, R189, UR9, RZ ;  /* 0x00000009bdbd7c24 */ /* 0x000fe2000f8e02ff */
[-C--:B------:R-:W-:Y:S01]  /*1c20*/  LEA R114, P2, R174, R118.reuse, 0x3 ;  /* 0x00000076ae727211 */ /* 0x080fe200078418ff */
[----:B------:R-:W-:Y:S01]  /*1c30*/  IMAD R185, R185, UR9, RZ ;  /* 0x00000009b9b97c24 */ /* 0x000fe2000f8e02ff */
[-C--:B------:R-:W-:Y:S01]  /*1c40*/  IADD3 R40, P5, R15, R118.reuse, RZ ;  /* 0x000000760f287210 */ /* 0x080fe20007fbe0ff */
[----:B------:R-:W-:Y:S01]  /*1c50*/  IMAD R190, R190, UR9, RZ ;  /* 0x00000009bebe7c24 */ /* 0x000fe2000f8e02ff */
[----:B------:R-:W-:Y:S01]  /*1c60*/  SEL R182, R176, R17, !P3 ;  /* 0x00000011b0b67207 */ /* 0x000fe20005800000 */
[----:B------:R-:W-:Y:S01]  /*1c70*/  IMAD R17, R174, 0x9, RZ ;  /* 0x00000009ae117824 */ /* 0x000fe200078e02ff */
[----:B------:R-:W-:Y:S01]  /*1c80*/  SEL R186, R176, R13, !P3 ;  /* 0x0000000db0ba7207 */ /* 0x000fe20005800000 */
[----:B------:R-:W-:Y:S01]  /*1c90*/  IMAD R13, R174, 0x18, RZ ;  /* 0x00000018ae0d7824 */ /* 0x000fe200078e02ff */
[-C--:B------:R-:W-:Y:S01]  /*1ca0*/  LEA.HI.X.SX32 R115, R7, R119.reuse, 0x2, P2 ;  /* 0x0000007707737211 */ /* 0x080fe200010f16ff */
[----:B------:R-:W-:Y:S01]  /*1cb0*/  IMAD R188, R188, UR9, RZ ;  /* 0x00000009bcbc7c24 */ /* 0x000fe2000f8e02ff */
[----:B------:R-:W-:Y:S01]  /*1cc0*/  LEA.HI.X.SX32 R41, R14, R119, 0x2, P5 ;  /* 0x000000770e297211 */ /* 0x000fe200028f16ff */
[----:B------:R-:W-:Y:S01]  /*1cd0*/  IMAD R186, R186, UR9, RZ ;  /* 0x00000009baba7c24 */ /* 0x000fe2000f8e02ff */
[-C--:B------:R-:W-:Y:S01]  /*1ce0*/  LEA R44, P2, R174, R118.reuse, 0x4 ;  /* 0x00000076ae2c7211 */ /* 0x080fe200078420ff */
[----:B------:R-:W-:Y:S01]  /*1cf0*/  IMAD R184, R184, UR9, RZ ;  /* 0x00000009b8b87c24 */ /* 0x000fe2000f8e02ff */
[----:B------:R-:W-:Y:S01]  /*1d00*/  IADD3 R38, P5, R39, R118, RZ ;  /* 0x0000007627267210 */ /* 0x000fe20007fbe0ff */
        /* <DEDUP_REMOVED lines=9> */
[-C--:B------:R-:W-:Y:S01]  /*1da0*/  IADD3 R52, P2, R13, R118.reuse, RZ ;  /* 0x000000760d347210 */ /* 0x080fe20007f5e0ff */
[----:B------:R-:W-:Y:S01]  /*1db0*/  IMAD R180, R180, UR9, RZ ;  /* 0x00000009b4b47c24 */ /* 0x000fe2000f8e02ff */
[----:B------:R-:W-:-:S02]  /*1dc0*/  IADD3 R34, P5, R35, R118, RZ ;  /* 0x0000007623227210 */ /* 0x000fc40007fbe0ff */
[----:B------:R-:W-:Y:S01]  /*1dd0*/  SEL R183, R176, R16, !P3 ;  /* 0x00000010b0b77207 */ /* 0x000fe20005800000 */
[----:B------:R-:W-:Y:S01]  /*1de0*/  IMAD.SHL.U32 R16, R174, 0x8, RZ ;  /* 0x00000008ae107824 */ /* 0x000fe200078e00ff */
[----:B------:R-:W-:Y:S01]  /*1df0*/  SEL R179, R176, R20, !P3 ;  /* 0x00000014b0b37207 */ /* 0x000fe20005800000 */
[----:B------:R-:W-:Y:S01]  /*1e00*/  IMAD R20, R174, 0xd, RZ ;  /* 0x0000000dae147824 */ /* 0x000fe200078e02ff */
[-C--:B------:R-:W-:Y:S01]  /*1e10*/  LEA.HI.X.SX32 R53, R12, R119.reuse, 0x2, P2 ;  /* 0x000000770c357211 */ /* 0x080fe200010f16ff */
[----:B------:R-:W-:Y:S01]  /*1e20*/  IMAD R183, R183, UR9, RZ ;  /* 0x00000009b7b77c24 */ /* 0x000fe2000f8e02ff */
[----:B------:R-:W-:Y:S01]  /*1e30*/  LEA.HI.X.SX32 R35, R19, R119, 0x2, P5 ;  /* 0x0000007713237211 */ /* 0x000fe200028f16ff */
[----:B------:R-:W-:Y:S01]  /*1e40*/  IMAD R179, R179, UR9, RZ ;  /* 0x00000009b3b37c24 */ /* 0x000fe2000f8e02ff */
[-C--:B------:R-:W-:Y:S02]  /*1e50*/  LEA R54, P2, R174, R118.reuse, 0x5 ;  /* 0x00000076ae367211 */ /* 0x080fe400078428ff */
[----:B------:R-:W-:-:S02]  /*1e60*/  IADD3 R48, P5, R49, R118, RZ ;  /* 0x0000007631307210 */ /* 0x000fc40007fbe0ff */
[C---:B------:R-:W-:Y:S02]  /*1e70*/  SEL R191, R176.reuse, R191, !P3 ;  /* 0x000000bfb0bf7207 */ /* 0x040fe40005800000 */
[----:B------:R-:W-:Y:S01]  /*1e80*/  SEL R181, R176, R18, !P3 ;  /* 0x00000012b0b57207 */ /* 0x000fe20005800000 */
[----:B------:R-:W-:Y:S01]  /*1e90*/  IMAD R18, R174, 0xa, RZ ;  /* 0x0000000aae127824 */ /* 0x000fe200078e02ff */
[----:B------:R-:W-:Y:S01]  /*1ea0*/  SEL R178, R176, R21, !P3 ;  /* 0x00000015b0b27207 */ /* 0x000fe20005800000 */
[----:B------:R-:W-:Y:S01]  /*1eb0*/  IMAD R21, R174, 0xe, RZ ;  /* 0x0000000eae157824 */ /* 0x000fe200078e02ff */
[----:B------:R-:W-:Y:S01]  /*1ec0*/  SEL R176, R176, R22, !P3 ;  /* 0x00000016b0b07207 */ /* 0x000fe20005800000 */
[----:B------:R-:W-:Y:S01]  /*1ed0*/  IMAD R22, R174, 0xf, RZ ;  /* 0x0000000fae167824 */ /* 0x000fe200078e02ff */
[-C--:B------:R-:W-:Y:S01]  /*1ee0*/  LEA.HI.X.SX32 R55, R16, R119.reuse, 0x2, P2 ;  /* 0x0000007710377211 */ /* 0x080fe200010f16ff */
[----:B------:R-:W-:Y:S01]  /*1ef0*/  IMAD R191, R191, UR9, RZ ;  /* 0x00000009bfbf7c24 */ /* 0x000fe2000f8e02ff */
[-C--:B------:R-:W-:Y:S01]  /*1f00*/  LEA.HI.X.SX32 R49, R20, R119.reuse, 0x2, P5 ;  /* 0x0000007714317211 */ /* 0x080fe200028f16ff */
[----:B------:R-:W-:Y:S01]  /*1f10*/  IMAD R181, R181, UR9, RZ ;  /* 0x00000009b5b57c24 */ /* 0x000fe2000f8e02ff */
[-C--:B------:R-:W-:Y:S01]  /*1f20*/  IADD3 R36, P2, R37, R118.reuse, RZ ;  /* 0x0000007625247210 */ /* 0x080fe20007f5e0ff */
[----:B------:R-:W-:Y:S01]  /*1f30*/  IMAD R178, R178, UR9, RZ ;  /* 0x00000009b2b27c24 */ /* 0x000fe2000f8e02ff */
[----:B------:R-:W-:Y:S01]  /*1f40*/  IADD3 R64, P5, R65, R118, RZ ;  /* 0x0000007641407210 */ /* 0x000fe20007fbe0ff */
[----:B------:R-:W-:Y:S01]  /*1f50*/  IMAD R176, R176, UR9, RZ ;  /* 0x00000009b0b07c24 */ /* 0x000fe2000f8e02ff */
[----:B------:R-:W-:-:S02]  /*1f60*/  LEA.HI.X.SX32 R37, R18, R119, 0x2, P2 ;  /* 0x0000007712257211 */ /* 0x000fc400010f16ff */
[-C--:B------:R-:W-:Y:S02]  /*1f70*/  LEA.HI.X.SX32 R65, R22, R119.reuse, 0x2, P5 ;  /* 0x0000007716417211 */ /* 0x080fe400028f16ff */
[-C--:B------:R-:W-:Y:S02]  /*1f80*/  IADD3 R32, P2, R33, R118.reuse, RZ ;  /* 0x0000007621207210 */ /* 0x080fe40007f5e0ff */
[-C--:B------:R-:W-:Y:S02]  /*1f90*/  IADD3 R26, P5, R27, R118.reuse, RZ ;  /* 0x000000761b1a7210 */ /* 0x080fe40007fbe0ff */
[-C--:B------:R-:W-:Y:S02]  /*1fa0*/  LEA.HI.X.SX32 R33, R9, R119.reuse, 0x2, P2 ;  /* 0x0000007709217211 */ /* 0x080fe400010f16ff */
[----:B------:R-:W-:Y:S02]  /*1fb0*/  LEA.HI.X.SX32 R27, R152, R119, 0x2, P5 ;  /* 0x00000077981b7211 */ /* 0x000fe400028f16ff */
[----:B------:R-:W-:-:S02]  /*1fc0*/  IADD3 R30, P2, R31, R118, RZ ;  /* 0x000000761f1e7210 */ /* 0x000fc40007f5e0ff */
[-C--:B------:R-:W-:Y:S02]  /*1fd0*/  IADD3 R80, P5, R81, R118.reuse, RZ ;  /* 0x0000007651507210 */ /* 0x080fe40007fbe0ff */
[----:B------:R-:W-:Y:S01]  /*1fe0*/  ISETP.GE.U32.AND P3, PT, R23, 0x7fffffdf, PT ;  /* 0x7fffffdf1700780c */ /* 0x000fe20003f66070 */
[----:B------:R-:W-:Y:S01]  /*1ff0*/  IMAD.SHL.U32 R23, R174, 0x10, RZ ;  /* 0x00000010ae177824 */ /* 0x000fe200078e00ff */
[-C--:B------:R-:W-:Y:S02]  /*2000*/  LEA.HI.X.SX32 R31, R21, R119.reuse, 0x2, P2 ;  /* 0x00000077151f7211 */ /* 0x080fe400010f16ff */
[----:B------:R-:W-:Y:S02]  /*2010*/  LEA.HI.X.SX32 R81, R154, R119, 0x2, P5 ;  /* 0x000000779a517211 */ /* 0x000fe400028f16ff */
[-C--:B------:R-:W-:Y:S02]  /*2020*/  LEA R28, P2, R174, R118.reuse, 0x6 ;  /* 0x00000076ae1c7211 */ /* 0x080fe400078430ff */
[----:B------:R-:W-:-:S02]  /*2030*/  IADD3 R74, P5, R75, R118, RZ ;  /* 0x000000764b4a7210 */ /* 0x000fc40007fbe0ff */
[-C--:B------:R-:W-:Y:S02]  /*2040*/  LEA.HI.X.SX32 R29, R23, R119.reuse, 0x2, P2 ;  /* 0x00000077171d7211 */ /* 0x080fe400010f16ff */
[-C--:B------:R-:W-:Y:S01]  /*2050*/  LEA.HI.X.SX32 R75, R155, R119.reuse, 0x2, P5 ;  /* 0x000000779b4b7211 */ /* 0x080fe200028f16ff */
[----:B------:R1:W-:Y:S01]  /*2060*/  LDGSTS.E [R131+0x4], desc[UR16][R116.64], !P3 ;  /* 0x0000400074837fae */ /* 0x0003e2000d921850 */
[-C--:B------:R-:W-:Y:S02]  /*2070*/  IADD3 R78, P2, R79, R118.reuse, RZ ;  /* 0x000000764f4e7210 */ /* 0x080fe40007f5e0ff */
[-C--:B------:R-:W-:Y:S01]  /*2080*/  IADD3 R68, P5, R69, R118.reuse, RZ ;  /* 0x0000007645447210 */ /* 0x080fe20007fbe0ff */
[----:B------:R2:W-:Y:S01]  /*2090*/  LDGSTS.E [R131+0x8], desc[UR16][R114.64], !P1 ;  /* 0x0000800072837fae */ /* 0x0005e2000c921850 */
[-C--:B------:R-:W-:Y:S02]  /*20a0*/  LEA.HI.X.SX32 R79, R153, R119.reuse, 0x2, P2 ;  /* 0x00000077994f7211 */ /* 0x080fe400010f16ff */
[----:B------:R-:W-:Y:S01]  /*20b0*/  LEA.HI.X.SX32 R69, R157, R119, 0x2, P5 ;  /* 0x000000779d457211 */ /* 0x000fe200028f16ff */
[----:B------:R3:W-:Y:S01]  /*20c0*/  LDGSTS.E [R131+0xc], desc[UR16][R50.64], !P4 ;  /* 0x0000c00032837fae */ /* 0x0007e2000e121850 */
[----:B------:R-:W-:-:S02]  /*20d0*/  IADD3 R76, P2, R77, R118, RZ ;  /* 0x000000764d4c7210 */ /* 0x000fc40007f5e0ff */
[-C--:B------:R-:W-:Y:S01]  /*20e0*/  IADD3 R66, P5, R67, R118.reuse, RZ ;  /* 0x0000007643427210 */ /* 0x080fe20007fbe0ff */
[----:B-1----:R-:W-:Y:S01]  /*20f0*/  IMAD.WIDE R116, R173, 0x4, R116 ;  /* 0x00000004ad747825 */ /* 0x002fe200078e0274 */
[-C--:B------:R-:W-:Y:S02]  /*2100*/  LEA.HI.X.SX32 R77, R11, R119.reuse, 0x2, P2 ;  /* 0x000000770b4d7211 */ /* 0x080fe400010f16ff */
[-C--:B------:R-:W-:Y:S01]  /*2110*/  LEA.HI.X.SX32 R67, R158, R119.reuse, 0x2, P5 ;  /* 0x000000779e437211 */ /* 0x080fe200028f16ff */
[----:B--2---:R-:W-:Y:S01]  /*2120*/  IMAD.WIDE R114, R173, 0x4, R114 ;  /* 0x00000004ad727825 */ /* 0x004fe200078e0272 */
[-C--:B------:R-:W-:Y:S02]  /*2130*/  IADD3 R72, P2, R73, R118.reuse, RZ ;  /* 0x0000007649487210 */ /* 0x080fe40007f5e0ff */
[----:B------:R-:W-:Y:S01]  /*2140*/  IADD3 R62, P5, R63, R118, RZ ;  /* 0x000000763f3e7210 */ /* 0x000fe20007fbe0ff */
[----:B---3--:R-:W-:Y:S01]  /*2150*/  IMAD.WIDE R50, R173, 0x4, R50 ;  /* 0x00000004ad327825 */ /* 0x008fe200078e0232 */
[----:B------:R-:W-:-:S02]  /*2160*/  LEA.HI.X.SX32 R73, R156, R119, 0x2, P2 ;  /* 0x000000779c497211 */ /* 0x000fc400010f16ff */
[-C--:B------:R-:W-:Y:S02]  /*2170*/  LEA.HI.X.SX32 R63, R160, R119.reuse, 0x2, P5 ;  /* 0x00000077a03f7211 */ /* 0x080fe400028f16ff */
[-C--:B------:R-:W-:Y:S02]  /*2180*/  IADD3 R70, P2, R71, R118.reuse, RZ ;  /* 0x0000007647467210 */ /* 0x080fe40007f5e0ff */
[-C--:B------:R-:W-:Y:S02]  /*2190*/  IADD3 R46, P5, R47, R118.reuse, RZ ;  /* 0x000000762f2e7210 */ /* 0x080fe40007fbe0ff */
[-C--:B------:R-:W-:Y:S02]  /*21a0*/  LEA.HI.X.SX32 R71, R13, R119.reuse, 0x2, P2 ;  /* 0x000000770d477211 */ /* 0x080fe400010f16ff */
[----:B------:R-:W-:Y:S02]  /*21b0*/  LEA.HI.X.SX32 R47, R161, R119, 0x2, P5 ;  /* 0x00000077a12f7211 */ /* 0x000fe400028f16ff */
[----:B------:R-:W-:-:S02]  /*21c0*/  IADD3 R60, P2, R61, R118, RZ ;  /* 0x000000763d3c7210 */ /* 0x000fc40007f5e0ff */
[----:B------:R-:W-:Y:S01]  /*21d0*/  ISETP.GE.U32.AND P5, PT, R94, 0x7fffffdc, PT ;  /* 0x7fffffdc5e00780c */ /* 0x000fe20003fa6070 */
[----:B------:R-:W-:Y:S01]  /*21e0*/  VIADD R94, R192, 0xfffffff9 ;  /* 0xfffffff9c05e7836 */ /* 0x000fe20000000000 */
[-C--:B------:R-:W-:Y:S02]  /*21f0*/  LEA.HI.X.SX32 R61, R159, R119.reuse, 0x2, P2 ;  /* 0x000000779f3d7211 */ /* 0x080fe400010f16ff */
[-C--:B------:R-:W-:Y:S02]  /*2200*/  IADD3 R58, P2, R59, R118.reuse, RZ ;  /* 0x000000763b3a7210 */ /* 0x080fe40007f5e0ff */
[----:B------:R-:W-:Y:S01]  /*2210*/  ISETP.GE.U32.AND P0, PT, R94, 0x7fffffda, PT ;  /* 0x7fffffda5e00780c */ /* 0x000fe20003f06070 */
[----:B------:R-:W-:Y:S01]  /*2220*/  VIADD R94, R192, 0xfffffff7 ;  /* 0xfffffff7c05e7836 */ /* 0x000fe20000000000 */
[----:B------:R-:W-:Y:S02]  /*2230*/  LEA.HI.X.SX32 R59, R15, R119, 0x2, P2 ;  /* 0x000000770f3b7211 */ /* 0x000fe400010f16ff */
[----:B------:R-:W-:-:S02]  /*2240*/  IADD3 R56, P2, R57, R118, RZ ;  /* 0x0000007639387210 */ /* 0x000fc40007f5e0ff */
[----:B------:R-:W-:Y:S01]  /*2250*/  ISETP.GE.U32.AND P1, PT, R94, 0x7fffffd8, PT ;  /* 0x7fffffd85e00780c */ /* 0x000fe20003f26070 */
[----:B------:R-:W-:Y:S01]  /*2260*/  VIADD R94, R192, 0xfffffff6 ;  /* 0xfffffff6c05e7836 */ /* 0x000fe20000000000 */
[-C--:B------:R-:W-:Y:S01]  /*2270*/  LEA.HI.X.SX32 R57, R162, R119.reuse, 0x2, P2 ;  /* 0x00000077a2397211 */ /* 0x080fe200010f16ff */
[----:B------:R1:W-:Y:S01]  /*2280*/  LDGSTS.E [R129], desc[UR16][R44.64], !P5 ;  /* 0x000000002c817fae */ /* 0x0003e2000e921850 */
[----:B------:R-:W-:Y:S01]  /*2290*/  ISETP.GE.U32.AND P2, PT, R95, 0x7fffffdb, PT ;  /* 0x7fffffdb5f00780c */ /* 0x000fe20003f46070 */
[----:B------:R-:W-:Y:S01]  /*22a0*/  VIADD R95, R192, 0xfffffff8 ;  /* 0xfffffff8c05f7836 */ /* 0x000fe20000000000 */
[----:B------:R-:W-:Y:S01]  /*22b0*/  ISETP.GE.U32.AND P4, PT, R94, 0x7fffffd7, PT ;  /* 0x7fffffd75e00780c */ /* 0x000fe20003f86070 */
[----:B------:R-:W-:Y:S01]  /*22c0*/  VIADD R94, R192, 0xfffffff5 ;  /* 0xfffffff5c05e7836 */ /* 0x000fe20000000000 */
[----:B------:R-:W-:Y:S02]  /*22d0*/  LOP3.LUT R165, R4, 0x20, RZ, 0x3c, !PT ;  /* 0x0000002004a57812 */ /* 0x000fe400078e3cff */
[----:B------:R-:W-:Y:S01]  /*22e0*/  ISETP.GE.U32.AND P3, PT, R95, 0x7fffffd9, PT ;  /* 0x7fffffd95f00780c */ /* 0x000fe20003f66070 */
[----:B------:R-:W-:Y:S01]  /*22f0*/  VIADD R95, R192, 0xfffffff4 ;  /* 0xfffffff4c05f7836 */ /* 0x000fe20000000000 */
[----:B------:R-:W-:Y:S01]  /*2300*/  ISETP.GE.U32.AND P5, PT, R94, 0x7fffffd6, PT ;  /* 0x7fffffd65e00780c */ /* 0x000fe20003fa6070 */
[----:B------:R-:W-:Y:S01]  /*2310*/  VIADD R94, R192, 0xfffffff3 ;  /* 0xfffffff3c05e7836 */ /* 0x000fe20000000000 */
[----:B------:R-:W-:Y:S01]  /*2320*/  LOP3.LUT R166, R4, 0x30, RZ, 0x3c, !PT ;  /* 0x0000003004a67812 */ /* 0x000fe200078e3cff */
[----:B------:R-:W-:Y:S01]  /*2330*/  VIADD R127, R165, UR8 ;  /* 0x00000008a57f7c36 */ /* 0x000fe20008000000 */
[----:B------:R-:W-:Y:S01]  /*2340*/  SEL R87, RZ, 0x7fff8, P6 ;  /* 0x0007fff8ff577807 */ /* 0x000fe20003000000 */
[----:B------:R2:W-:Y:S01]  /*2350*/  LDGSTS.E [R129+0x4], desc[UR16][R42.64], !P2 ;  /* 0x000040002a817fae */ /* 0x0005e2000d121850 */
[----:B------:R-:W-:Y:S01]  /*2360*/  ISETP.GE.U32.AND P2, PT, R95, 0x7fffffd5, PT ;  /* 0x7fffffd55f00780c */ /* 0x000fe20003f46070 */
[----:B------:R-:W-:Y:S01]  /*2370*/  VIADD R95, R192, 0xfffffff0 ;  /* 0xfffffff0c05f7836 */ /* 0x000fe20000000000 */
[----:B------:R-:W-:Y:S01]  /*2380*/  IADD3 R24, P6, R25, R118, RZ ;  /* 0x0000007619187210 */ /* 0x000fe20007fde0ff */
[----:B------:R3:W-:Y:S01]  /*2390*/  LDGSTS.E [R129+0x8], desc[UR16][R52.64], !P0 ;  /* 0x0000800034817fae */ /* 0x0007e2000c121850 */
[----:B------:R-:W-:Y:S01]  /*23a0*/  ISETP.GE.U32.AND P0, PT, R94, 0x7fffffd4, PT ;  /* 0x7fffffd45e00780c */ /* 0x000fe20003f06070 */
[----:B------:R-:W-:Y:S01]  /*23b0*/  VIADD R94, R192, 0xfffffff2 ;  /* 0xfffffff2c05e7836 */ /* 0x000fe20000000000 */
[----:B------:R-:W-:Y:S01]  /*23c0*/  LEA.HI.X.SX32 R25, R163, R119, 0x2, P6 ;  /* 0x00000077a3197211 */ /* 0x000fe200030f16ff */
[----:B------:R4:W-:Y:S01]  /*23d0*/  LDGSTS.E [R129+0xc], desc[UR16][R40.64], !P3 ;  /* 0x0000c00028817fae */ /* 0x0009e2000d921850 */
[----:B------:R-:W-:Y:S01]  /*23e0*/  VIADD R125, R166, UR8 ;  /* 0x00000008a67d7c36 */ /* 0x000fe20008000000 */
[----:B------:R-:W-:Y:S01]  /*23f0*/  LOP3.LUT R91, R91, 0x3, RZ, 0xc0, !PT ;  /* 0x000000035b5b7812 */ /* 0x000fe200078ec0ff */
[----:B------:R-:W-:Y:S01]  /*2400*/  IMAD.WIDE R118, R173, 0x4, R118 ;  /* 0x00000004ad767825 */ /* 0x000fe200078e0276 */
[----:B------:R-:W-:Y:S01]  /*2410*/  ISETP.GE.U32.AND P3, PT, R94, 0x7fffffd3, PT ;  /* 0x7fffffd35e00780c */ /* 0x000fe20003f66070 */
[----:B------:R5:W-:Y:S01]  /*2420*/  LDGSTS.E [R127], desc[UR16][R54.64], !P1 ;  /* 0x00000000367f7fae */ /* 0x000be2000c921850 */
[----:B------:R-:W-:Y:S01]  /*2430*/  IADD3 R85, R91, R86, R85 ;  /* 0x000000565b557210 */ /* 0x000fe20007ffe055 */
[----:B------:R-:W-:Y:S01]  /*2440*/  VIADD R94, R192, 0xfffffff1 ;  /* 0xfffffff1c05e7836 */ /* 0x000fe20000000000 */
[----:B------:R-:W-:Y:S01]  /*2450*/  LOP3.LUT R130, R130, 0x3, RZ, 0xc0, !PT ;  /* 0x0000000382827812 */ /* 0x000fe200078ec0ff */
[----:B------:R5:W-:Y:S01]  /*2460*/  LDGSTS.E [R127+0x4], desc[UR16][R38.64], !P4 ;  /* 0x00004000267f7fae */ /* 0x000be2000e121850 */
[----:B------:R-:W-:Y:S01]  /*2470*/  ISETP.GE.U32.AND P4, PT, R95, 0x7fffffd1, PT ;  /* 0x7fffffd15f00780c */ /* 0x000fe20003f86070 */
[----:B------:R-:W-:Y:S01]  /*2480*/  VIADD R95, R192, 0xffffffce ;  /* 0xffffffcec05f7836 */ /* 0x000fe20000000000 */
[----:B------:R-:W-:Y:S01]  /*2490*/  ISETP.GE.U32.AND P1, PT, R94, 0x7fffffd2, PT ;  /* 0x7fffffd25e00780c */ /* 0x000fe20003f26070 */
[----:B------:R-:W-:Y:S01]  /*24a0*/  VIADD R94, R192, 0xffffffcc ;  /* 0xffffffccc05e7836 */ /* 0x000fe20000000000 */
[----:B------:R5:W-:Y:S01]  /*24b0*/  LDGSTS.E [R127+0x8], desc[UR16][R36.64], !P5 ;  /* 0x00008000247f7fae */ /* 0x000be2000e921850 */
[----:B------:R-:W-:Y:S01]  /*24c0*/  IADD3 R84, R130, R87, R84 ;  /* 0x0000005782547210 */ /* 0x000fe20007ffe054 */
[----:B-1----:R-:W-:Y:S01]  /*24d0*/  IMAD.WIDE R44, R173, 0x4, R44 ;  /* 0x00000004ad2c7825 */ /* 0x002fe200078e022c */
[----:B------:R-:W-:Y:S01]  /*24e0*/  LOP3.LUT R168, R4, 0x40, RZ, 0x3c, !PT ;  /* 0x0000004004a87812 */ /* 0x000fe200078e3cff */
[----:B------:R1:W-:Y:S01]  /*24f0*/  LDGSTS.E [R127+0xc], desc[UR16][R34.64], !P2 ;  /* 0x0000c000227f7fae */ /* 0x0003e2000d121850 */
[----:B------:R-:W-:Y:S01]  /*2500*/  ISETP.GE.U32.AND P5, PT, R94, 0x7fffffad, PT ;  /* 0x7fffffad5e00780c */ /* 0x000fe20003fa6070 */
[----:B------:R-:W-:Y:S01]  /*2510*/  VIADD R94, R192, 0xffffffcd ;  /* 0xffffffcdc05e7836 */ /* 0x000fe20000000000 */
[----:B------:R-:W-:Y:S01]  /*2520*/  LOP3.LUT R169, R4, 0x50, RZ, 0x3c, !PT ;  /* 0x0000005004a97812 */ /* 0x000fe200078e3cff */
[----:B------:R1:W-:Y:S01]  /*2530*/  LDGSTS.E [R125], desc[UR16][R32.64], !P0 ;  /* 0x00000000207d7fae */ /* 0x0003e2000c121850 */
[----:B------:R-:W-:Y:S01]  /*2540*/  ISETP.GE.U32.AND P0, PT, R95, 0x7fffffaf, PT ;  /* 0x7fffffaf5f00780c */ /* 0x000fe20003f06070 */
[----:B------:R-:W-:Y:S01]  /*2550*/  VIADD R95, R192, 0xffffffc8 ;  /* 0xffffffc8c05f7836 */ /* 0x000fe20000000000 */
[----:B------:R-:W-:Y:S01]  /*2560*/  ISETP.GE.U32.AND P2, PT, R94, 0x7fffffae, PT ;  /* 0x7fffffae5e00780c */ /* 0x000fe20003f46070 */
[----:B------:R-:W-:Y:S01]  /*2570*/  VIADD R94, R192, 0xffffffcf ;  /* 0xffffffcfc05e7836 */ /* 0x000fe20000000000 */
[----:B------:R1:W-:Y:S01]  /*2580*/  LDGSTS.E [R125+0x4], desc[UR16][R48.64], !P3 ;  /* 0x00004000307d7fae */ /* 0x0003e2000d921850 */
[----:B------:R-:W-:Y:S01]  /*2590*/  SEL R97, RZ, 0x1, P5 ;  /* 0x00000001ff617807 */ /* 0x000fe20002800000 */
[----:B------:R-:W-:Y:S01]  /*25a0*/  VIADD R135, R169, UR8 ;  /* 0x00000008a9877c36 */ /* 0x000fe20008000000 */
[----:B------:R-:W-:Y:S01]  /*25b0*/  SEL R98, RZ, 0x1fffe, P2 ;  /* 0x0001fffeff627807 */ /* 0x000fe20001000000 */
[----:B------:R1:W-:Y:S01]  /*25c0*/  LDGSTS.E [R125+0x8], desc[UR16][R30.64], !P1 ;  /* 0x000080001e7d7fae */ /* 0x0003e2000c921850 */
[----:B------:R-:W-:Y:S01]  /*25d0*/  ISETP.GE.U32.AND P3, PT, R94, 0x7fffffb0, PT ;  /* 0x7fffffb05e00780c */ /* 0x000fe20003f66070 */
[C---:B------:R-:W-:Y:S01]  /*25e0*/  VIADD R94, R192.reuse, 0xffffffc9 ;  /* 0xffffffc9c05e7836 */ /* 0x040fe20000000000 */
[----:B------:R-:W-:Y:S01]  /*25f0*/  ISETP.GE.U32.AND P1, PT, R95, 0x7fffffa9, PT ;  /* 0x7fffffa95f00780c */ /* 0x000fe20003f26070 */
[----:B------:R-:W-:Y:S01]  /*2600*/  VIADD R95, R192, 0xffffffca ;  /* 0xffffffcac05f7836 */ /* 0x000fe20000000000 */
[----:B------:R-:W-:Y:S01]  /*2610*/  SEL R96, RZ, 0x4, P0 ;  /* 0x00000004ff607807 */ /* 0x000fe20000000000 */
[----:B------:R1:W-:Y:S01]  /*2620*/  LDGSTS.E [R125+0xc], desc[UR16][R64.64], !P4 ;  /* 0x0000c000407d7fae */ /* 0x0003e2000e121850 */
[----:B------:R-:W-:Y:S01]  /*2630*/  ISETP.GE.U32.AND P6, PT, R94, 0x7fffffaa, PT ;  /* 0x7fffffaa5e00780c */ /* 0x000fe20003fc6070 */
[C---:B------:R-:W-:Y:S01]  /*2640*/  VIADD R94, R192.reuse, 0xffffffcb ;  /* 0xffffffcbc05e7836 */ /* 0x040fe20000000000 */
[----:B------:R-:W-:Y:S01]  /*2650*/  ISETP.GE.U32.AND P5, PT, R95, 0x7fffffab, PT ;  /* 0x7fffffab5f00780c */ /* 0x000fe20003fa6070 */
[----:B------:R-:W-:Y:S01]  /*2660*/  VIADD R95, R192, 0xffffffc4 ;  /* 0xffffffc4c05f7836 */ /* 0x000fe20000000000 */
[----:B------:R-:W-:Y:S01]  /*2670*/  SEL R102, RZ, 0x1fffe, P6 ;  /* 0x0001fffeff667807 */ /* 0x000fe20003000000 */
[----:B------:R-:W-:Y:S01]  /*2680*/  IMAD.IADD R97, R97, 0x1, R98 ;  /* 0x0000000161617824 */ /* 0x000fe200078e0262 */
[----:B------:R-:W-:Y:S01]  /*2690*/  ISETP.GE.U32.AND P2, PT, R94, 0x7fffffac, PT ;  /* 0x7fffffac5e00780c */ /* 0x000fe20003f46070 */
[----:B------:R-:W-:Y:S01]  /*26a0*/  VIADD R94, R192, 0xffffffc5 ;  /* 0xffffffc5c05e7836 */ /* 0x000fe20000000000 */
[----:B------:R-:W-:Y:S01]  /*26b0*/  ISETP.GE.U32.AND P0, PT, R95, 0x7fffffa5, PT ;  /* 0x7fffffa55f00780c */ /* 0x000fe20003f06070 */
[----:B--2---:R-:W-:Y:S01]  /*26c0*/  IMAD.WIDE R42, R173, 0x4, R42 ;  /* 0x00000004ad2a7825 */ /* 0x004fe200078e022a */
[----:B------:R-:W-:-:S02]  /*26d0*/  SEL R95, RZ, 0x7fff8, P3 ;  /* 0x0007fff8ff5f7807 */ /* 0x000fc40001800000 */
[----:B------:R-:W-:Y:S01]  /*26e0*/  ISETP.GE.U32.AND P3, PT, R94, 0x7fffffa6, PT ;  /* 0x7fffffa65e00780c */ /* 0x000fe20003f66070 */
[----:B------:R-:W-:Y:S01]  /*26f0*/  VIADD R94, R192, 0xffffffc1 ;  /* 0xffffffc1c05e7836 */ /* 0x000fe20000000000 */
[----:B------:R-:W-:Y:S01]  /*2700*/  ISETP.GE.U32.AND P6, PT, R99, 0x7fffffa8, PT ;  /* 0x7fffffa86300780c */ /* 0x000fe20003fc6070 */
[C---:B---3--:R-:W-:Y:S01]  /*2710*/  IMAD.WIDE R52, R173.reuse, 0x4, R52 ;  /* 0x00000004ad347825 */ /* 0x048fe200078e0234 */
[----:B------:R-:W-:Y:S02]  /*2720*/  SEL R99, RZ, 0x4, P5 ;  /* 0x00000004ff637807 */ /* 0x000fe40002800000 */
[----:B------:R-:W-:Y:S01]  /*2730*/  ISETP.GE.U32.AND P5, PT, R94, 0x7fffffa2, PT ;  /* 0x7fffffa25e00780c */ /* 0x000fe20003fa6070 */
[----:B------:R-:W-:Y:S01]  /*2740*/  VIADD R94, R192, 0xffffffc3 ;  /* 0xffffffc3c05e7836 */ /* 0x000fe20000000000 */
[----:B------:R-:W-:Y:S01]  /*2750*/  SEL R101, RZ, 0x1, P1 ;  /* 0x00000001ff657807 */ /* 0x000fe20000800000 */
[----:B----4-:R-:W-:Y:S01]  /*2760*/  IMAD.WIDE R40, R173, 0x4, R40 ;  /* 0x00000004ad287825 */ /* 0x010fe200078e0228 */
[----:B------:R-:W-:-:S02]  /*2770*/  ISETP.GE.U32.AND P1, PT, R100, 0x7fffffa7, PT ;  /* 0x7fffffa76400780c */ /* 0x000fc40003f26070 */
[----:B------:R-:W-:Y:S01]  /*2780*/  SEL R100, RZ, 0x7fff8, P2 ;  /* 0x0007fff8ff647807 */ /* 0x000fe20001000000 */
[----:B------:R-:W-:Y:S01]  /*2790*/  IMAD.IADD R101, R101, 0x1, R102 ;  /* 0x0000000165657824 */ /* 0x000fe200078e0266 */
[----:B------:R-:W-:Y:S01]  /*27a0*/  ISETP.GE.U32.AND P2, PT, R103, 0x7fffffa3, PT ;  /* 0x7fffffa36700780c */ /* 0x000fe20003f46070 */
[----:B------:R-:W-:Y:S01]  /*27b0*/  VIADD R103, R192, 0xffffffdc ;  /* 0xffffffdcc0677836 */ /* 0x000fe20000000000 */
[----:B------:R-:W-:Y:S01]  /*27c0*/  SEL R105, RZ, 0x1, P0 ;  /* 0x00000001ff697807 */ /* 0x000fe20000000000 */
[----:B-----5:R-:W-:Y:S01]  /*27d0*/  IMAD.WIDE R54, R173, 0x4, R54 ;  /* 0x00000004ad367825 */ /* 0x020fe200078e0236 */
[----:B------:R-:W-:Y:S02]  /*27e0*/  ISETP.GE.U32.AND P0, PT, R94, 0x7fffffa4, PT ;  /* 0x7fffffa45e00780c */ /* 0x000fe40003f06070 */
[----:B------:R-:W-:Y:S01]  /*27f0*/  SEL R106, RZ, 0x1fffe, P3 ;  /* 0x0001fffeff6a7807 */ /* 0x000fe20001800000 */
[----:B------:R-:W-:Y:S01]  /*2800*/  VIADD R94, R192, 0xffffffdd ;  /* 0xffffffddc05e7836 */ /* 0x000fe20000000000 */
[----:B------:R-:W-:Y:S01]  /*2810*/  ISETP.GE.U32.AND P3, PT, R103, 0x7fffffbd, PT ;  /* 0x7fffffbd6700780c */ /* 0x000fe20003f66070 */
[----:B------:R-:W-:Y:S01]  /*2820*/  IMAD.WIDE R38, R173, 0x4, R38 ;  /* 0x00000004ad267825 */ /* 0x000fe200078e0226 */
[----:B------:R-:W-:-:S02]  /*2830*/  SEL R103, RZ, 0x4, P1 ;  /* 0x00000004ff677807 */ /* 0x000fc40000800000 */
[----:B------:R-:W-:Y:S01]  /*2840*/  ISETP.GE.U32.AND P1, PT, R94, 0x7fffffbe, PT ;  /* 0x7fffffbe5e00780c */ /* 0x000fe20003f26070 */
[----:B------:R-:W-:Y:S01]  /*2850*/  VIADD R94, R192, 0xffffffdf ;  /* 0xffffffdfc05e7836 */ /* 0x000fe20000000000 */
[----:B------:R-:W-:Y:S01]  /*2860*/  SEL R109, RZ, 0x1fffe, P5 ;  /* 0x0001fffeff6d7807 */ /* 0x000fe20002800000 */
[----:B------:R-:W-:Y:S01]  /*2870*/  IMAD.IADD R105, R105, 0x1, R106 ;  /* 0x0000000169697824 */ /* 0x000fe200078e026a */
[----:B------:R-:W-:Y:S01]  /*2880*/  SEL R104, RZ, 0x7fff8, P6 ;  /* 0x0007fff8ff687807 */ /* 0x000fe20003000000 */
[----:B------:R-:W-:Y:S01]  /*2890*/  IMAD.WIDE R36, R173, 0x4, R36 ;  /* 0x00000004ad247825 */ /* 0x000fe200078e0224 */
[----:B------:R-:W-:Y:S02]  /*28a0*/  ISETP.GE.U32.AND P5, PT, R94, 0x7fffffc0, PT ;  /* 0x7fffffc05e00780c */ /* 0x000fe40003fa6070 */
[----:B------:R-:W-:Y:S01]  /*28b0*/  ISETP.GE.U32.AND P6, PT, R107, 0x7fffffbf, PT ;  /* 0x7fffffbf6b00780c */ /* 0x000fe20003fc6070 */
[----:B------:R-:W-:Y:S01]  /*28c0*/  VIADD R94, R192, 0xffffffd9 ;  /* 0xffffffd9c05e7836 */ /* 0x000fe20000000000 */
[----:B------:R-:W-:Y:S01]  /*28d0*/  SEL R107, RZ, 0x4, P2 ;  /* 0x00000004ff6b7807 */ /* 0x000fe20001000000 */
[----:B-1----:R-:W-:Y:S01]  /*28e0*/  IMAD.WIDE R34, R173, 0x4, R34 ;  /* 0x00000004ad227825 */ /* 0x002fe200078e0222 */
[----:B------:R-:W-:-:S02]  /*28f0*/  ISETP.GE.U32.AND P2, PT, R108, 0x7fffffb9, PT ;  /* 0x7fffffb96c00780c */ /* 0x000fc40003f46070 */
[----:B------:R-:W-:Y:S01]  /*2900*/  SEL R108, RZ, 0x7fff8, P0 ;  /* 0x0007fff8ff6c7807 */ /* 0x000fe20000000000 */
[C---:B------:R-:W-:Y:S01]  /*2910*/  IMAD.WIDE R32, R173.reuse, 0x4, R32 ;  /* 0x00000004ad207825 */ /* 0x040fe200078e0220 */
[----:B------:R-:W-:Y:S02]  /*2920*/  ISETP.GE.U32.AND P0, PT, R94, 0x7fffffba, PT ;  /* 0x7fffffba5e00780c */ /* 0x000fe40003f06070 */
[----:B------:R-:W-:Y:S01]  /*2930*/  SEL R113, RZ, 0x1fffe, P1 ;  /* 0x0001fffeff717807 */ /* 0x000fe20000800000 */
[----:B------:R-:W-:Y:S01]  /*2940*/  VIADD R94, R192, 0xffffffdb ;  /* 0xffffffdbc05e7836 */ /* 0x000fe20000000000 */
[----:B------:R-:W-:Y:S01]  /*2950*/  SEL R112, RZ, 0x1, P3 ;  /* 0x00000001ff707807 */ /* 0x000fe20001800000 */
[----:B------:R-:W-:Y:S01]  /*2960*/  IMAD.WIDE R48, R173, 0x4, R48 ;  /* 0x00000004ad307825 */ /* 0x000fe200078e0230 */
[----:B------:R-:W-:Y:S02]  /*2970*/  ISETP.GE.U32.AND P3, PT, R110, 0x7fffffbb, PT ;  /* 0x7fffffbb6e00780c */ /* 0x000fe40003f66070 */
[----:B------:R-:W-:Y:S01]  /*2980*/  ISETP.GE.U32.AND P1, PT, R94, 0x7fffffbc, PT ;  /* 0x7fffffbc5e00780c */ /* 0x000fe20003f26070 */
[----:B------:R-:W-:Y:S01]  /*2990*/  VIADD R94, R192, 0xffffffd5 ;  /* 0xffffffd5c05e7836 */ /* 0x000fe20000000000 */
[----:B------:R-:W-:Y:S01]  /*29a0*/  SEL R110, RZ, 0x4, P6 ;  /* 0x00000004ff6e7807 */ /* 0x000fe20003000000 */
[----:B------:R-:W-:Y:S01]  /*29b0*/  IMAD.IADD R112, R112, 0x1, R113 ;  /* 0x0000000170707824 */ /* 0x000fe200078e0271 */
[----:B------:R-:W-:Y:S01]  /*29c0*/  ISETP.GE.U32.AND P6, PT, R111, 0x7fffffb5, PT ;  /* 0x7fffffb56f00780c */ /* 0x000fe20003fc6070 */
[----:B------:R-:W-:Y:S01]  /*29d0*/  IMAD.WIDE R30, R173, 0x4, R30 ;  /* 0x00000004ad1e7825 */ /* 0x000fe200078e021e */
[----:B------:R-:W-:-:S02]  /*29e0*/  SEL R111, RZ, 0x7fff8, P5 ;  /* 0x0007fff8ff6f7807 */ /* 0x000fc40002800000 */
[----:B------:R-:W-:Y:S01]  /*29f0*/  ISETP.GE.U32.AND P5, PT, R94, 0x7fffffb6, PT ;  /* 0x7fffffb65e00780c */ /* 0x000fe20003fa6070 */
[----:B------:R-:W-:Y:S01]  /*2a00*/  VIADD R94, R192, 0xffffffd7 ;  /* 0xffffffd7c05e7836 */ /* 0x000fe20000000000 */
[----:B------:R-:W-:Y:S01]  /*2a10*/  SEL R123, RZ, 0x1fffe, P0 ;  /* 0x0001fffeff7b7807 */ /* 0x000fe20000000000 */
[----:B------:R-:W-:Y:S01]  /*2a20*/  IMAD.WIDE R64, R173, 0x4, R64 ;  /* 0x00000004ad407825 */ /* 0x000fe200078e0240 */
[----:B------:R-:W-:Y:S02]  /*2a30*/  SEL R122, RZ, 0x1, P2 ;  /* 0x00000001ff7a7807 */ /* 0x000fe40001000000 */
[----:B------:R-:W-:Y:S01]  /*2a40*/  ISETP.GE.U32.AND P0, PT, R94, 0x7fffffb8, PT ;  /* 0x7fffffb85e00780c */ /* 0x000fe20003f06070 */
[----:B------:R-:W-:Y:S01]  /*2a50*/  VIADD R94, R192, 0xffffffd1 ;  /* 0xffffffd1c05e7836 */ /* 0x000fe20000000000 */
[----:B------:R-:W-:Y:S01]  /*2a60*/  ISETP.GE.U32.AND P2, PT, R120, 0x7fffffb7, PT ;  /* 0x7fffffb77800780c */ /* 0x000fe20003f46070 */
[----:B------:R-:W-:Y:S01]  /*2a70*/  IMAD.IADD R122, R122, 0x1, R123 ;  /* 0x000000017a7a7824 */ /* 0x000fe200078e027b */
[----:B------:R-:W-:-:S02]  /*2a80*/  SEL R120, RZ, 0x4, P3 ;  /* 0x00000004ff787807 */ /* 0x000fc40001800000 */
[----:B------:R-:W-:Y:S02]  /*2a90*/  ISETP.GE.U32.AND P3, PT, R121, 0x7fffffb1, PT ;  /* 0x7fffffb17900780c */ /* 0x000fe40003f66070 */
[----:B------:R-:W-:Y:S02]  /*2aa0*/  SEL R121, RZ, 0x7fff8, P1 ;  /* 0x0007fff8ff797807 */ /* 0x000fe40000800000 */
[----:B------:R-:W-:Y:S01]  /*2ab0*/  ISETP.GE.U32.AND P1, PT, R94, 0x7fffffb2, PT ;  /* 0x7fffffb25e00780c */ /* 0x000fe20003f26070 */
[----:B------:R-:W-:Y:S01]  /*2ac0*/  VIADD R94, R192, 0xffffffe0 ;  /* 0xffffffe0c05e7836 */ /* 0x000fe20000000000 */
[----:B------:R-:W-:Y:S02]  /*2ad0*/  SEL R133, RZ, 0x1fffe, P5 ;  /* 0x0001fffeff857807 */ /* 0x000fe40002800000 */
[----:B------:R-:W-:Y:S02]  /*2ae0*/  ISETP.GE.U32.AND P5, PT, R124, 0x7fffffb4, PT ;  /* 0x7fffffb47c00780c */ /* 0x000fe40003fa6070 */
[----:B------:R-:W-:-:S02]  /*2af0*/  SEL R126, RZ, 0x1, P6 ;  /* 0x00000001ff7e7807 */ /* 0x000fc40003000000 */
[----:B------:R-:W-:Y:S02]  /*2b00*/  SEL R124, RZ, 0x4, P2 ;  /* 0x00000004ff7c7807 */ /* 0x000fe40001000000 */
[----:B------:R-:W-:Y:S01]  /*2b10*/  ISETP.GE.U32.AND P6, PT, R128, 0x7fffffb3, PT ;  /* 0x7fffffb38000780c */ /* 0x000fe20003fc6070 */
[----:B------:R-:W-:Y:S01]  /*2b20*/  IMAD.IADD R126, R126, 0x1, R133 ;  /* 0x000000017e7e7824 */ /* 0x000fe200078e0285 */
[----:B------:R-:W-:Y:S02]  /*2b30*/  ISETP.GE.U32.AND P2, PT, R94, 0x7fffffc1, PT ;  /* 0x7fffffc15e00780c */ /* 0x000fe40003f46070 */
[----:B------:R-:W-:Y:S02]  /*2b40*/  SEL R128, RZ, 0x1, P3 ;  /* 0x00000001ff807807 */ /* 0x000fe40001800000 */
[----:B------:R-:W-:Y:S01]  /*2b50*/  ISETP.GE.AND P3, PT, R167, R94, PT ;  /* 0x0000005ea700720c */ /* 0x000fe20003f66270 */
[----:B------:R-:W-:Y:S01]  /*2b60*/  IMAD.IADD R94, R90, 0x1, R93 ;  /* 0x000000015a5e7824 */ /* 0x000fe200078e025d */
[----:B------:R-:W-:-:S02]  /*2b70*/  SEL R90, RZ, 0x1, P2 ;  /* 0x00000001ff5a7807 */ /* 0x000fc40001000000 */
[----:B------:R-:W-:Y:S02]  /*2b80*/  SEL R93, RZ, 0x1fffe, P1 ;  /* 0x0001fffeff5d7807 */ /* 0x000fe40000800000 */
[----:B------:R-:W-:Y:S01]  /*2b90*/  LOP3.LUT R94, R94, 0x3, RZ, 0xc0, !PT ;  /* 0x000000035e5e7812 */ /* 0x000fe200078ec0ff */
[----:B------:R-:W-:Y:S01]  /*2ba0*/  IMAD.IADD R137, R90, 0x1, R137 ;  /* 0x000000015a897824 */ /* 0x000fe200078e0289 */
[----:B------:R-:W-:Y:S01]  /*2bb0*/  LOP3.LUT R126, R126, 0x3, RZ, 0xc0, !PT ;  /* 0x000000037e7e7812 */ /* 0x000fe200078ec0ff */
[----:B------:R-:W-:Y:S01]  /*2bc0*/  IMAD.IADD R93, R128, 0x1, R93 ;  /* 0x00000001805d7824 */ /* 0x000fe200078e025d */
[----:B------:R-:W-:Y:S01]  /*2bd0*/  IADD3 R82, R94, R83, R82 ;  /* 0x000000535e527210 */ /* 0x000fe20007ffe052 */
[----:B------:R-:W-:Y:S01]  /*2be0*/  IMAD.SHL.U32 R83, R85, 0x100, RZ ;  /* 0x0000010055537824 */ /* 0x000fe200078e00ff */
[----:B------:R-:W-:Y:S02]  /*2bf0*/  LOP3.LUT R137, R137, 0x3, RZ, 0xc0, !PT ;  /* 0x0000000389897812 */ /* 0x000fe400078ec0ff */
[----:B------:R-:W-:-:S02]  /*2c00*/  LOP3.LUT R93, R93, 0x3, RZ, 0xc0, !PT ;  /* 0x000000035d5d7812 */ /* 0x000fc400078ec0ff */
[----:B------:R-:W-:Y:S01]  /*2c10*/  IADD3 R88, R137, R88, R89 ;  /* 0x0000005889587210 */ /* 0x000fe20007ffe059 */
[----:B------:R-:W-:Y:S01]  /*2c20*/  VIADD R137, R168, UR8 ;  /* 0x00000008a8897c36 */ /* 0x000fe20008000000 */
[----:B------:R-:W-:Y:S02]  /*2c30*/  LOP3.LUT R83, R83, 0xf00, RZ, 0xe2, !PT ;  /* 0x00000f0053537812 */ /* 0x000fe400078ee2ff */
[----:B------:R-:W-:Y:S02]  /*2c40*/  LOP3.LUT R85, R88, 0xf, RZ, 0xc0, !PT ;  /* 0x0000000f58557812 */ /* 0x000fe400078ec0ff */
[----:B------:R-:W-:Y:S01]  /*2c50*/  ISETP.GE.U32.AND P1, PT, R216, 0x7fffffa1, PT ;  /* 0x7fffffa1d800780c */ /* 0x000fe20003f26070 */
[----:B------:R-:W-:Y:S01]  /*2c60*/  IMAD R82, R82, 0x1000, R83 ;  /* 0x0000100052527824 */ /* 0x000fe200078e0253 */
[----:B------:R-:W-:Y:S01]  /*2c70*/  LOP3.LUT R101, R101, 0x3, RZ, 0xc0, !PT ;  /* 0x0000000365657812 */ /* 0x000fe200078ec0ff */
[----:B------:R-:W-:Y:S01]  /*2c80*/  IMAD R84, R84, 0x10, R85 ;  /* 0x0000001054547824 */ /* 0x000fe200078e0255 */
[----:B------:R-:W-:-:S02]  /*2c90*/  SEL R85, RZ, 0x7fff8, P5 ;  /* 0x0007fff8ff557807 */ /* 0x000fc40002800000 */
[----:B------:R-:W-:Y:S02]  /*2ca0*/  SEL R90, RZ, 0x1, P1 ;  /* 0x00000001ff5a7807 */ /* 0x000fe40000800000 */
[----:B------:R-:W-:Y:S02]  /*2cb0*/  LOP3.LUT R83, R84, 0xff, RZ, 0xc0, !PT ;  /* 0x000000ff54537812 */ /* 0x000fe400078ec0ff */
[----:B------:R-:W-:Y:S01]  /*2cc0*/  LOP3.LUT R170, R4, 0x60, RZ, 0x3c, !PT ;  /* 0x0000006004aa7812 */ /* 0x000fe200078e3cff */
[----:B------:R-:W-:Y:S01]  /*2cd0*/  IMAD.IADD R90, R90, 0x1, R109 ;  /* 0x000000015a5a7824 */ /* 0x000fe200078e026d */
[----:B------:R-:W-:Y:S01]  /*2ce0*/  IADD3 R99, R101, R100, R99 ;  /* 0x0000006465637210 */ /* 0x000fe20007ffe063 */
[----:B------:R-:W-:Y:S01]  /*2cf0*/  IMAD.IADD R82, R82, 0x1, R83 ;  /* 0x0000000152527824 */ /* 0x000fe200078e0253 */
[----:B------:R-:W-:Y:S01]  /*2d00*/  SEL R83, RZ, 0x7fff8, P0 ;  /* 0x0007fff8ff537807 */ /* 0x000fe20000000000 */
[----:B------:R-:W-:Y:S01]  /*2d10*/  VIADD R133, R170, UR8 ;  /* 0x00000008aa857c36 */ /* 0x000fe20008000000 */
[----:B------:R-:W-:Y:S01]  /*2d20*/  LOP3.LUT R90, R90, 0x3, RZ, 0xc0, !PT ;  /* 0x000000035a5a7812 */ /* 0x000fe200078ec0ff */
[----:B------:R-:W-:Y:S01]  /*2d30*/  IMAD.SHL.U32 R99, R99, 0x100, RZ ;  /* 0x0000010063637824 */ /* 0x000fe200078e00ff */
[----:B------:R-:W-:-:S02]  /*2d40*/  LOP3.LUT R86, R82, 0xffff, RZ, 0xc0, !PT ;  /* 0x0000ffff52567812 */ /* 0x000fc400078ec0ff */
[----:B------:R-:W-:Y:S02]  /*2d50*/  IADD3 R83, R126, R83, R124 ;  /* 0x000000537e537210 */ /* 0x000fe40007ffe07c */
[--C-:B------:R-:W-:Y:S02]  /*2d60*/  SHF.R.U32.HI R82, RZ, 0xf, R86.reuse ;  /* 0x0000000fff527819 */ /* 0x100fe40000011656 */
[----:B------:R-:W-:Y:S02]  /*2d70*/  SHF.R.U32.HI R84, RZ, 0xe, R86 ;  /* 0x0000000eff547819 */ /* 0x000fe40000011656 */
[----:B------:R-:W-:Y:S02]  /*2d80*/  LOP3.LUT P0, RZ, R82, 0x1, RZ, 0xc0, !PT ;  /* 0x0000000152ff7812 */ /* 0x000fe4000780c0ff */
[----:B------:R-:W-:Y:S02]  /*2d90*/  SEL R82, RZ, 0x4, P6 ;  /* 0x00000004ff527807 */ /* 0x000fe40003000000 */
[----:B------:R-:W-:-:S02]  /*2da0*/  LOP3.LUT P6, RZ, R84, 0x1, RZ, 0xc0, !PT ;  /* 0x0000000154ff7812 */ /* 0x000fc400078cc0ff */
[----:B------:R-:W-:Y:S02]  /*2db0*/  SHF.R.U32.HI R84, RZ, 0xd, R86 ;  /* 0x0000000dff547819 */ /* 0x000fe40000011656 */
[----:B------:R-:W-:Y:S02]  /*2dc0*/  IADD3 R82, R93, R85, R82 ;  /* 0x000000555d527210 */ /* 0x000fe40007ffe052 */
[----:B------:R-:W-:Y:S02]  /*2dd0*/  LOP3.LUT P4, RZ, R84, 0x1, RZ, 0xc0, !PT ;  /* 0x0000000154ff7812 */ /* 0x000fe4000788c0ff */
[--C-:B------:R-:W-:Y:S01]  /*2de0*/  SHF.R.U32.HI R84, RZ, 0xc, R86.reuse ;  /* 0x0000000cff547819 */ /* 0x100fe20000011656 */
[----:B------:R1:W-:Y:S01]  /*2df0*/  LDGSTS.E [R137], desc[UR16][R28.64], P0 ;  /* 0x000000001c897fae */ /* 0x0003e20008121850 */
[--C-:B------:R-:W-:Y:S02]  /*2e00*/  SHF.R.U32.HI R85, RZ, 0xb, R86.reuse ;  /* 0x0000000bff557819 */ /* 0x100fe40000011656 */
[----:B------:R-:W-:Y:S01]  /*2e10*/  LOP3.LUT P5, RZ, R84, 0x1, RZ, 0xc0, !PT ;  /* 0x0000000154ff7812 */ /* 0x000fe200078ac0ff */
[----:B------:R2:W-:Y:S01]  /*2e20*/  LDGSTS.E [R137+0x4], desc[UR16][R26.64], P6 ;  /* 0x000040001a897fae */ /* 0x0005e2000b121850 */
[----:B------:R-:W-:-:S02]  /*2e30*/  SHF.R.U32.HI R84, RZ, 0xa, R86 ;  /* 0x0000000aff547819 */ /* 0x000fc40000011656 */
[----:B------:R-:W-:Y:S02]  /*2e40*/  LOP3.LUT P6, RZ, R85, 0x1, RZ, 0xc0, !PT ;  /* 0x0000000155ff7812 */ /* 0x000fe400078cc0ff */
[----:B------:R-:W-:Y:S01]  /*2e50*/  SHF.R.U32.HI R85, RZ, 0x9, R86 ;  /* 0x00000009ff557819 */ /* 0x000fe20000011656 */
[----:B------:R3:W-:Y:S01]  /*2e60*/  LDGSTS.E [R137+0x8], desc[UR16][R78.64], P4 ;  /* 0x000080004e897fae */ /* 0x0007e2000a121850 */
[----:B------:R-:W-:Y:S01]  /*2e70*/  LOP3.LUT P0, RZ, R84, 0x1, RZ, 0xc0, !PT ;  /* 0x0000000154ff7812 */ /* 0x000fe2000780c0ff */
[----:B-1----:R-:W-:Y:S01]  /*2e80*/  IMAD.WIDE R28, R173, 0x4, R28 ;  /* 0x00000004ad1c7825 */ /* 0x002fe200078e021c */
[----:B------:R-:W-:Y:S02]  /*2e90*/  LOP3.LUT R84, R82, 0xf, RZ, 0xc0, !PT ;  /* 0x0000000f52547812 */ /* 0x000fe400078ec0ff */
[----:B------:R-:W-:Y:S01]  /*2ea0*/  LOP3.LUT P4, RZ, R85, 0x1, RZ, 0xc0, !PT ;  /* 0x0000000155ff7812 */ /* 0x000fe2000788c0ff */
[----:B------:R1:W-:Y:S01]  /*2eb0*/  LDGSTS.E [R137+0xc], desc[UR16][R80.64], P5 ;  /* 0x0000c00050897fae */ /* 0x0003e2000a921850 */
[----:B------:R-:W-:Y:S01]  /*2ec0*/  SHF.R.U32.HI R85, RZ, 0x7, R86 ;  /* 0x00000007ff557819 */ /* 0x000fe20000011656 */
[----:B------:R-:W-:Y:S01]  /*2ed0*/  IMAD R84, R83, 0x10, R84 ;  /* 0x0000001053547824 */ /* 0x000fe200078e0254 */
[----:B------:R-:W-:Y:S01]  /*2ee0*/  SHF.R.U32.HI R83, RZ, 0x8, R86 ;  /* 0x00000008ff537819 */ /* 0x000fe20000011656 */
[----:B------:R4:W-:Y:S01]  /*2ef0*/  LDGSTS.E [R135], desc[UR16][R76.64], P6 ;  /* 0x000000004c877fae */ /* 0x0009e2000b121850 */
[----:B------:R-:W-:Y:S01]  /*2f00*/  LOP3.LUT R105, R105, 0x3, RZ, 0xc0, !PT ;  /* 0x0000000369697812 */ /* 0x000fe200078ec0ff */
[----:B--2---:R-:W-:Y:S01]  /*2f10*/  IMAD.WIDE R26, R173, 0x4, R26 ;  /* 0x00000004ad1a7825 */ /* 0x004fe200078e021a */
[----:B------:R-:W-:Y:S01]  /*2f20*/  LOP3.LUT P5, RZ, R83, 0x1, RZ, 0xc0, !PT ;  /* 0x0000000153ff7812 */ /* 0x000fe200078ac0ff */
[----:B------:R2:W-:Y:S01]  /*2f30*/  LDGSTS.E [R135+0x4], desc[UR16][R74.64], P0 ;  /* 0x000040004a877fae */ /* 0x0005e20008121850 */
[----:B------:R-:W-:Y:S01]  /*2f40*/  SHF.R.U32.HI R83, RZ, 0x6, R86 ;  /* 0x00000006ff537819 */ /* 0x000fe20000011656 */
[----:B---3--:R-:W-:Y:S01]  /*2f50*/  IMAD.WIDE R78, R173, 0x4, R78 ;  /* 0x00000004ad4e7825 */ /* 0x008fe200078e024e */
[----:B------:R-:W-:Y:S01]  /*2f60*/  LOP3.LUT P0, RZ, R85, 0x1, RZ, 0xc0, !PT ;  /* 0x0000000155ff7812 */ /* 0x000fe2000780c0ff */
[----:B------:R3:W-:Y:S01]  /*2f70*/  LDGSTS.E [R135+0x8], desc[UR16][R72.64], P4 ;  /* 0x0000800048877fae */ /* 0x0007e2000a121850 */
[----:B------:R-:W-:Y:S01]  /*2f80*/  LOP3.LUT P4, RZ, R83, 0x1, RZ, 0xc0, !PT ;  /* 0x0000000153ff7812 */ /* 0x000fe2000788c0ff */
[----:B-1----:R-:W-:Y:S01]  /*2f90*/  IMAD.WIDE R80, R173, 0x4, R80 ;  /* 0x00000004ad507825 */ /* 0x002fe200078e0250 */
[----:B------:R-:W-:-:S02]  /*2fa0*/  SHF.R.U32.HI R83, RZ, 0x5, R86 ;  /* 0x00000005ff537819 */ /* 0x000fc40000011656 */
[----:B------:R-:W-:Y:S01]  /*2fb0*/  IADD3 R90, R90, R108, R107 ;  /* 0x0000006c5a5a7210 */ /* 0x000fe20007ffe06b */
[----:B----4-:R-:W-:Y:S01]  /*2fc0*/  IMAD.WIDE R76, R173, 0x4, R76 ;  /* 0x00000004ad4c7825 */ /* 0x010fe200078e024c */
[----:B------:R-:W-:Y:S01]  /*2fd0*/  LOP3.LUT P6, RZ, R83, 0x1, RZ, 0xc0, !PT ;  /* 0x0000000153ff7812 */ /* 0x000fe200078cc0ff */
[----:B------:R1:W-:Y:S01]  /*2fe0*/  LDGSTS.E [R135+0xc], desc[UR16][R68.64], P5 ;  /* 0x0000c00044877fae */ /* 0x0003e2000a921850 */
[----:B------:R-:W-:Y:S01]  /*2ff0*/  SHF.R.U32.HI R87, RZ, 0x4, R86 ;  /* 0x00000004ff577819 */ /* 0x000fe20000011656 */
[----:B--2---:R-:W-:Y:S01]  /*3000*/  IMAD.WIDE R74, R173, 0x4, R74 ;  /* 0x00000004ad4a7825 */ /* 0x004fe200078e024a */
[----:B------:R-:W-:Y:S01]  /*3010*/  IADD3 R103, R105, R104, R103 ;  /* 0x0000006869677210 */ /* 0x000fe20007ffe067 */
[----:B------:R2:W-:Y:S01]  /*3020*/  LDGSTS.E [R133], desc[UR16][R70.64], P0 ;  /* 0x0000000046857fae */ /* 0x0005e20008121850 */
[----:B------:R-:W-:Y:S01]  /*3030*/  LOP3.LUT R122, R122, 0x3, RZ, 0xc0, !PT ;  /* 0x000000037a7a7812 */ /* 0x000fe200078ec0ff */
[----:B---3--:R-:W-:Y:S01]  /*3040*/  IMAD.WIDE R72, R173, 0x4, R72 ;  /* 0x00000004ad487825 */ /* 0x008fe200078e0248 */
[----:B------:R-:W-:Y:S01]  /*3050*/  LOP3.LUT R90, R90, 0xf, RZ, 0xc0, !PT ;  /* 0x0000000f5a5a7812 */ /* 0x000fe200078ec0ff */
[----:B------:R3:W-:Y:S01]  /*3060*/  LDGSTS.E [R133+0x4], desc[UR16][R66.64], P4 ;  /* 0x0000400042857fae */ /* 0x0007e2000a121850 */
[----:B------:R-:W-:-:S02]  /*3070*/  LOP3.LUT R97, R97, 0x3, RZ, 0xc0, !PT ;  /* 0x0000000361617812 */ /* 0x000fc400078ec0ff */
[----:B------:R-:W-:Y:S01]  /*3080*/  LOP3.LUT P0, RZ, R87, 0x1, RZ, 0xc0, !PT ;  /* 0x0000000157ff7812 */ /* 0x000fe2000780c0ff */
[----:B------:R-:W-:Y:S01]  /*3090*/  IMAD R90, R103, 0x10, R90 ;  /* 0x00000010675a7824 */ /* 0x000fe200078e025a */
[----:B------:R-:W-:Y:S01]  /*30a0*/  IADD3 R120, R122, R121, R120 ;  /* 0x000000797a787210 */ /* 0x000fe20007ffe078 */
[----:B------:R4:W-:Y:S01]  /*30b0*/  LDGSTS.E [R133+0x8], desc[UR16][R60.64], P6 ;  /* 0x000080003c857fae */ /* 0x0009e2000b121850 */
[----:B------:R-:W-:Y:S01]  /*30c0*/  IADD3 R95, R97, R95, R96 ;  /* 0x0000005f615f7210 */ /* 0x000fe20007ffe060 */
[----:B-1----:R-:W-:Y:S01]  /*30d0*/  IMAD.WIDE R68, R173, 0x4, R68 ;  /* 0x00000004ad447825 */ /* 0x002fe200078e0244 */
[----:B------:R-:W-:Y:S02]  /*30e0*/  LOP3.LUT R82, R99, 0xf00, RZ, 0xe2, !PT ;  /* 0x00000f0063527812 */ /* 0x000fe400078ee2ff */
[----:B------:R-:W-:Y:S01]  /*30f0*/  LOP3.LUT R112, R112, 0x3, RZ, 0xc0, !PT ;  /* 0x0000000370707812 */ /* 0x000fe200078ec0ff */
[----:B------:R-:W-:Y:S01]  /*3100*/  IMAD.SHL.U32 R85, R120, 0x100, RZ ;  /* 0x0000010078557824 */ /* 0x000fe200078e00ff */
[----:B------:R-:W-:Y:S01]  /*3110*/  LOP3.LUT R83, R90, 0xff, RZ, 0xc0, !PT ;  /* 0x000000ff5a537812 */ /* 0x000fe200078ec0ff */
[----:B------:R-:W-:Y:S01]  /*3120*/  IMAD R82, R95, 0x1000, R82 ;  /* 0x000010005f527824 */ /* 0x000fe200078e0252 */
[----:B------:R-:W-:Y:S01]  /*3130*/  ISETP.GE.AND P6, PT, R167, R192, PT ;  /* 0x000000c0a700720c */ /* 0x000fe20003fc6270 */
[----:B------:R-:W-:Y:S01]  /*3140*/  VIADD R192, R192, 0x1f ;  /* 0x0000001fc0c07836 */ /* 0x000fe20000000000 */
[----:B------:R-:W-:Y:S01]  /*3150*/  SHF.R.U32.HI R87, RZ, 0x3, R86 ;  /* 0x00000003ff577819 */ /* 0x000fe20000011656 */
[----:B------:R-:W-:Y:S01]  /*3160*/  IMAD.IADD R83, R82, 0x1, R83 ;  /* 0x0000000152537824 */ /* 0x000fe200078e0253 */
[----:B------:R-:W-:Y:S01]  /*3170*/  IADD3 R110, R112, R111, R110 ;  /* 0x0000006f706e7210 */ /* 0x000fe20007ffe06e */
[----:B------:R1:W-:Y:S01]  /*3180*/  LDGSTS.E [R133+0xc], desc[UR16][R62.64], P0 ;  /* 0x0000c0003e857fae */ /* 0x0003e20008121850 */
[----:B------:R-:W-:Y:S01]  /*3190*/  LOP3.LUT R85, R85, 0xf00, RZ, 0xe2, !PT ;  /* 0x00000f0055557812 */ /* 0x000fe200078ee2ff */
[----:B--2---:R-:W-:Y:S01]  /*31a0*/  IMAD.WIDE R70, R173, 0x4, R70 ;  /* 0x00000004ad467825 */ /* 0x004fe200078e0246 */
[----:B------:R-:W-:-:S02]  /*31b0*/  SHF.R.U32.HI R82, RZ, 0x2, R86 ;  /* 0x00000002ff527819 */ /* 0x000fc40000011656 */
[----:B------:R-:W-:Y:S01]  /*31c0*/  LOP3.LUT P5, RZ, R87, 0x1, RZ, 0xc0, !PT ;  /* 0x0000000157ff7812 */ /* 0x000fe200078ac0ff */
[----:B------:R-:W-:Y:S01]  /*31d0*/  IMAD R85, R110, 0x1000, R85 ;  /* 0x000010006e557824 */ /* 0x000fe200078e0255 */
[----:B------:R-:W-:Y:S01]  /*31e0*/  ISETP.GT.AND P0, PT, R192, 0x1f, PT ;  /* 0x0000001fc000780c */ /* 0x000fe20003f04270 */
[C---:B---3--:R-:W-:Y:S01]  /*31f0*/  IMAD.WIDE R66, R173.reuse, 0x4, R66 ;  /* 0x00000004ad427825 */ /* 0x048fe200078e0242 */
[----:B------:R-:W-:Y:S02]  /*3200*/  LOP3.LUT R84, R84, 0xff, RZ, 0xc0, !PT ;  /* 0x000000ff54547812 */ /* 0x000fe400078ec0ff */
[----:B------:R-:W-:Y:S01]  /*3210*/  SHF.R.U32.HI R86, RZ, 0x1, R86 ;  /* 0x00000001ff567819 */ /* 0x000fe20000011656 */
[----:B----4-:R-:W-:Y:S01]  /*3220*/  IMAD.WIDE R60, R173, 0x4, R60 ;  /* 0x00000004ad3c7825 */ /* 0x010fe200078e023c */
[----:B------:R-:W-:Y:S02]  /*3230*/  LOP3.LUT P4, RZ, R82, 0x1, RZ, 0xc0, !PT ;  /* 0x0000000152ff7812 */ /* 0x000fe4000788c0ff */
[----:B------:R-:W-:Y:S01]  /*3240*/  LOP3.LUT R171, R4, 0x70, RZ, 0x3c, !PT ;  /* 0x0000007004ab7812 */ /* 0x000fe200078e3cff */
[----:B------:R-:W-:Y:S01]  /*3250*/  IMAD.IADD R84, R85, 0x1, R84 ;  /* 0x0000000155547824 */ /* 0x000fe200078e0254 */
[----:B------:R-:W-:Y:S01]  /*3260*/  SEL R82, RZ, 0x4, !P0 ;  /* 0x00000004ff527807 */ /* 0x000fe20004000000 */
[----:B-1----:R-:W-:Y:S01]  /*3270*/  IMAD.WIDE R62, R173, 0x4, R62 ;  /* 0x00000004ad3e7825 */ /* 0x002fe200078e023e */
[----:B------:R-:W-:-:S02]  /*3280*/  LOP3.LUT P0, RZ, R86, 0x1, RZ, 0xc0, !PT ;  /* 0x0000000156ff7812 */ /* 0x000fc4000780c0ff */
[----:B------:R-:W-:Y:S01]  /*3290*/  SEL R82, R82, RZ, !P6 ;  /* 0x000000ff52527207 */ /* 0x000fe20007000000 */
[----:B------:R-:W-:Y:S01]  /*32a0*/  VIADD R121, R171, UR8 ;  /* 0x00000008ab797c36 */ /* 0x000fe20008000000 */
[----:B------:R-:W-:Y:S02]  /*32b0*/  PRMT R120, R83, 0x5410, R84 ;  /* 0x0000541053787816 */ /* 0x000fe40000000054 */
[----:B------:R-:W-:Y:S02]  /*32c0*/  IADD3 R112, P6, R172, UR4, RZ ;  /* 0x00000004ac707c10 */ /* 0x000fe4000ffde0ff */
[----:B------:R1:W-:Y:S01]  /*32d0*/  LDGSTS.E [R121], desc[UR16][R58.64], P5 ;  /* 0x000000003a797fae */ /* 0x0003e2000a921850 */
[----:B------:R-:W-:Y:S02]  /*32e0*/  ISETP.NE.U32.AND P5, PT, R82, RZ, PT ;  /* 0x000000ff5200720c */ /* 0x000fe40003fa5070 */
[C---:B------:R-:W-:Y:S01]  /*32f0*/  SHF.R.U64 R82, R120.reuse, 0x1e, RZ ;  /* 0x0000001e78527819 */ /* 0x040fe200000012ff */
[----:B------:R2:W-:Y:S01]  /*3300*/  LDGSTS.E [R121+0x4], desc[UR16][R46.64], P4 ;  /* 0x000040002e797fae */ /* 0x0005e2000a121850 */
[----:B------:R-:W-:-:S02]  /*3310*/  SHF.R.U64 R83, R120, 0x1f, RZ ;  /* 0x0000001f78537819 */ /* 0x000fc400000012ff */
[----:B------:R-:W-:Y:S01]  /*3320*/  LOP3.LUT P4, RZ, R82, 0x1, RZ, 0xc0, !PT ;  /* 0x0000000152ff7812 */ /* 0x000fe2000788c0ff */
[----:B------:R3:W-:Y:S01]  /*3330*/  LDGSTS.E [R121+0x8], desc[UR16][R56.64], P0 ;  /* 0x0000800038797fae */ /* 0x0007e20008121850 */
[----:B------:R-:W-:Y:S02]  /*3340*/  LEA.HI.X.SX32 R113, R193, UR5, 0x2, P6 ;  /* 0x00000005c1717c11 */ /* 0x000fe4000b0f16ff */
[----:B------:R-:W-:Y:S01]  /*3350*/  LOP3.LUT P0, RZ, R83, 0x1, RZ, 0xc0, !PT ;  /* 0x0000000153ff7812 */ /* 0x000fe2000780c0ff */
[----:B------:R4:W-:Y:S01]  /*3360*/  LDGSTS.E [R121+0xc], desc[UR16][R24.64], !P2 ;  /* 0x0000c00018797fae */ /* 0x0009e2000d121850 */
[-C--:B------:R-:W-:Y:S01]  /*3370*/  LEA R82, P2, R191, R112.reuse, 0x2 ;  /* 0x00000070bf527211 */ /* 0x080fe200078410ff */
[----:B-1----:R-:W-:Y:S01]  /*3380*/  IMAD.WIDE R58, R173, 0x4, R58 ;  /* 0x00000004ad3a7825 */ /* 0x002fe200078e023a */
[-C--:B------:R-:W-:Y:S01]  /*3390*/  LEA R84, P6, R190, R112.reuse, 0x2 ;  /* 0x00000070be547211 */ /* 0x080fe200078c10ff */
[----:B------:R-:W0:Y:S01]  /*33a0*/  LDGDEPBAR ;  /* 0x00000000000079af */ /* 0x000e220000000000 */
[----:B------:R-:W-:Y:S01]  /*33b0*/  LEA.HI.X.SX32 R83, R191, R113, 0x2, P2 ;  /* 0x00000071bf537211 */ /* 0x000fe200010f16ff */
[----:B--2---:R-:W-:Y:S01]  /*33c0*/  IMAD.WIDE R46, R173, 0x4, R46 ;  /* 0x00000004ad2e7825 */ /* 0x004fe200078e022e */
[----:B------:R-:W-:-:S02]  /*33d0*/  LEA R86, P2, R189, R112, 0x2 ;  /* 0x00000070bd567211 */ /* 0x000fc400078410ff */
[-C--:B------:R-:W-:Y:S01]  /*33e0*/  LEA.HI.X.SX32 R85, R190, R113.reuse, 0x2, P6 ;  /* 0x00000071be557211 */ /* 0x080fe200030f16ff */
[----:B---3--:R-:W-:Y:S01]  /*33f0*/  IMAD.WIDE R56, R173, 0x4, R56 ;  /* 0x00000004ad387825 */ /* 0x008fe200078e0238 */
[-C--:B------:R-:W-:Y:S02]  /*3400*/  LEA.HI.X.SX32 R87, R189, R113.reuse, 0x2, P2 ;  /* 0x00000071bd577211 */ /* 0x080fe400010f16ff */
[-C--:B------:R-:W-:Y:S01]  /*3410*/  LEA R90, P2, R187, R112.reuse, 0x2 ;  /* 0x00000070bb5a7211 */ /* 0x080fe200078410ff */
[----:B----4-:R-:W-:Y:S01]  /*3420*/  IMAD.WIDE R24, R173, 0x4, R24 ;  /* 0x00000004ad187825 */ /* 0x010fe200078e0218 */
[-C--:B------:R-:W-:Y:S02]  /*3430*/  LEA R88, P6, R188, R112.reuse, 0x2 ;  /* 0x00000070bc587211 */ /* 0x080fe400078c10ff */
[----:B------:R-:W-:Y:S02]  /*3440*/  LEA.HI.X.SX32 R91, R187, R113, 0x2, P2 ;  /* 0x00000071bb5b7211 */ /* 0x000fe400010f16ff */
[----:B------:R-:W-:-:S02]  /*3450*/  LEA R94, P2, R185, R112, 0x2 ;  /* 0x00000070b95e7211 */ /* 0x000fc400078410ff */
[-C--:B------:R-:W-:Y:S02]  /*3460*/  LEA.HI.X.SX32 R89, R188, R113.reuse, 0x2, P6 ;  /* 0x00000071bc597211 */ /* 0x080fe400030f16ff */
[-C--:B------:R-:W-:Y:S02]  /*3470*/  LEA.HI.X.SX32 R95, R185, R113.reuse, 0x2, P2 ;  /* 0x00000071b95f7211 */ /* 0x080fe400010f16ff */
[CC--:B------:R-:W-:Y:S02]  /*3480*/  LEA R98, P2, R183.reuse, R112.reuse, 0x2 ;  /* 0x00000070b7627211 */ /* 0x0c0fe400078410ff */
        /* <DEDUP_REMOVED lines=10> */
[----:B------:R-:W-:Y:S02]  /*3530*/  SHF.R.U64 R123, R120, 0x1d, RZ ;  /* 0x0000001d787b7819 */ /* 0x000fe400000012ff */
[C---:B------:R-:W-:Y:S02]  /*3540*/  LEA R100, P6, R182.reuse, R112, 0x2 ;  /* 0x00000070b6647211 */ /* 0x040fe400078c10ff */
[-C--:B------:R-:W-:Y:S02]  /*3550*/  LEA.HI.X.SX32 R111, R177, R113.reuse, 0x2, P2 ;  /* 0x00000071b16f7211 */ /* 0x080fe400010f16ff */
[----:B------:R-:W-:Y:S01]  /*3560*/  LOP3.LUT P2, RZ, R123, 0x1, RZ, 0xc0, !PT ;  /* 0x000000017bff7812 */ /* 0x000fe2000784c0ff */
[----:B------:R-:W-:Y:S01]  /*3570*/  VIADD R123, R5, UR8 ;  /* 0x00000008057b7c36 */ /* 0x000fe20008000000 */
[----:B------:R-:W-:-:S02]  /*3580*/  LEA.HI.X.SX32 R101, R182, R113, 0x2, P6 ;  /* 0x00000071b6657211 */ /* 0x000fc400030f16ff */
[-C--:B------:R-:W-:Y:S02]  /*3590*/  LEA R104, P6, R180, R112.reuse, 0x2 ;  /* 0x00000070b4687211 */ /* 0x080fe400078c10ff */
[----:B------:R1:W-:Y:S01]  /*35a0*/  LDGSTS.E [R123+0x18000], desc[UR16][R82.64], P5 ;  /* 0x18000000527b7fae */ /* 0x0003e2000a921850 */
[----:B------:R-:W-:Y:S02]  /*35b0*/  SHF.R.U64 R122, R120, 0x1c, RZ ;  /* 0x0000001c787a7819 */ /* 0x000fe400000012ff */
[-C--:B------:R-:W-:Y:S01]  /*35c0*/  LEA.HI.X.SX32 R105, R180, R113.reuse, 0x2, P6 ;  /* 0x00000071b4697211 */ /* 0x080fe200030f16ff */
[----:B------:R2:W-:Y:S01]  /*35d0*/  LDGSTS.E [R123+0x18400], desc[UR16][R84.64], P5 ;  /* 0x18400000547b7fae */ /* 0x0005e2000a921850 */
[----:B------:R-:W-:Y:S02]  /*35e0*/  LEA R108, P6, R178, R112, 0x2 ;  /* 0x00000070b26c7211 */ /* 0x000fe400078c10ff */
[----:B------:R-:W-:Y:S01]  /*35f0*/  SHF.R.U64 R124, R120, 0x1a, RZ ;  /* 0x0000001a787c7819 */ /* 0x000fe200000012ff */
[----:B------:R3:W-:Y:S01]  /*3600*/  LDGSTS.E [R123+0x18800], desc[UR16][R86.64], P5 ;  /* 0x18800000567b7fae */ /* 0x0007e2000a921850 */
[----:B------:R-:W-:-:S02]  /*3610*/  LEA.HI.X.SX32 R109, R178, R113, 0x2, P6 ;  /* 0x00000071b26d7211 */ /* 0x000fc400030f16ff */
[----:B------:R-:W-:Y:S01]  /*3620*/  LEA R112, P6, R176, R112, 0x2 ;  /* 0x00000070b0707211 */ /* 0x000fe200078c10ff */
[----:B------:R4:W-:Y:S01]  /*3630*/  LDGSTS.E [R123+0x18c00], desc[UR16][R88.64], P5 ;  /* 0x18c00000587b7fae */ /* 0x0009e2000a921850 */
[----:B-1----:R-:W-:Y:S02]  /*3640*/  IMAD.WIDE R82, R214, 0x4, R82 ;  /* 0x00000004d6527825 */ /* 0x002fe400078e0252 */
[----:B------:R-:W-:Y:S01]  /*3650*/  LEA.HI.X.SX32 R113, R176, R113, 0x2, P6 ;  /* 0x00000071b0717211 */ /* 0x000fe200030f16ff */
[----:B------:R1:W-:Y:S01]  /*3660*/  LDGSTS.E [R123+0x19000], desc[UR16][R90.64], P5 ;  /* 0x190000005a7b7fae */ /* 0x0003e2000a921850 */
[----:B------:R-:W-:Y:S01]  /*3670*/  LOP3.LUT P6, RZ, R122, 0x1, RZ, 0xc0, !PT ;  /* 0x000000017aff7812 */ /* 0x000fe200078cc0ff */
[----:B--2---:R-:W-:Y:S01]  /*3680*/  IMAD.WIDE R84, R214, 0x4, R84 ;  /* 0x00000004d6547825 */ /* 0x004fe200078e0254 */
[----:B------:R-:W-:Y:S01]  /*3690*/  SHF.R.U64 R122, R120, 0x1b, RZ ;  /* 0x0000001b787a7819 */ /* 0x000fe200000012ff */
[----:B------:R2:W-:Y:S02]  /*36a0*/  LDGSTS.E [R123+0x19400], desc[UR16][R92.64], P5 ;  /* 0x194000005c7b7fae */ /* 0x0005e4000a921850 */
[----:B---3--:R-:W-:-:S02]  /*36b0*/  IMAD.WIDE R86, R214, 0x4, R86 ;  /* 0x00000004d6567825 */ /* 0x008fc400078e0256 */
[----:B------:R3:W-:Y:S02]  /*36c0*/  LDGSTS.E [R123+0x19800], desc[UR16][R94.64], P5 ;  /* 0x198000005e7b7fae */ /* 0x0007e4000a921850 */
[C---:B----4-:R-:W-:Y:S02]  /*36d0*/  IMAD.WIDE R88, R214.reuse, 0x4, R88 ;  /* 0x00000004d6587825 */ /* 0x050fe400078e0258 */
[----:B------:R4:W-:Y:S02]  /*36e0*/  LDGSTS.E [R123+0x19c00], desc[UR16][R96.64], P5 ;  /* 0x19c00000607b7fae */ /* 0x0009e4000a921850 */
[C---:B-1----:R-:W-:Y:S02]  /*36f0*/  IMAD.WIDE R90, R214.reuse, 0x4, R90 ;  /* 0x00000004d65a7825 */ /* 0x042fe400078e025a */
[----:B------:R1:W-:Y:S02]  /*3700*/  LDGSTS.E [R123+0x1a000], desc[UR16][R98.64], P5 ;  /* 0x1a000000627b7fae */ /* 0x0003e4000a921850 */
[----:B--2---:R-:W-:-:S02]  /*3710*/  IMAD.WIDE R92, R214, 0x4, R92 ;  /* 0x00000004d65c7825 */ /* 0x004fc400078e025c */
[----:B------:R2:W-:Y:S02]  /*3720*/  LDGSTS.E [R123+0x1a400], desc[UR16][R100.64], P5 ;  /* 0x1a400000647b7fae */ /* 0x0005e4000a921850 */
[C---:B---3--:R-:W-:Y:S02]  /*3730*/  IMAD.WIDE R94, R214.reuse, 0x4, R94 ;  /* 0x00000004d65e7825 */ /* 0x048fe400078e025e */
[----:B------:R3:W-:Y:S02]  /*3740*/  LDGSTS.E [R123+0x1a800], desc[UR16][R102.64], P5 ;  /* 0x1a800000667b7fae */ /* 0x0007e4000a921850 */
[C---:B----4-:R-:W-:Y:S02]  /*3750*/  IMAD.WIDE R96, R214.reuse, 0x4, R96 ;  /* 0x00000004d6607825 */ /* 0x050fe400078e0260 */
[----:B------:R4:W-:Y:S02]  /*3760*/  LDGSTS.E [R123+0x1ac00], desc[UR16][R104.64], P5 ;  /* 0x1ac00000687b7fae */ /* 0x0009e4000a921850 */
[----:B-1----:R-:W-:-:S02]  /*3770*/  IMAD.WIDE R98, R214, 0x4, R98 ;  /* 0x00000004d6627825 */ /* 0x002fc400078e0262 */
[----:B------:R1:W-:Y:S02]  /*3780*/  LDGSTS.E [R123+0x1b000], desc[UR16][R106.64], P5 ;  /* 0x1b0000006a7b7fae */ /* 0x0003e4000a921850 */
[C---:B--2---:R-:W-:Y:S02]  /*3790*/  IMAD.WIDE R100, R214.reuse, 0x4, R100 ;  /* 0x00000004d6647825 */ /* 0x044fe400078e0264 */
[----:B------:R2:W-:Y:S02]  /*37a0*/  LDGSTS.E [R123+0x1b400], desc[UR16][R108.64], P5 ;  /* 0x1b4000006c7b7fae */ /* 0x0005e4000a921850 */
[C---:B---3--:R-:W-:Y:S02]  /*37b0*/  IMAD.WIDE R102, R214.reuse, 0x4, R102 ;  /* 0x00000004d6667825 */ /* 0x048fe400078e0266 */
[----:B------:R3:W-:Y:S02]  /*37c0*/  LDGSTS.E [R123+0x1b800], desc[UR16][R110.64], P5 ;  /* 0x1b8000006e7b7fae */ /* 0x0007e4000a921850 */
[----:B----4-:R-:W-:-:S02]  /*37d0*/  IMAD.WIDE R104, R214, 0x4, R104 ;  /* 0x00000004d6687825 */ /* 0x010fc400078e0268 */
[----:B------:R4:W-:Y:S01]  /*37e0*/  LDGSTS.E [R123+0x1bc00], desc[UR16][R112.64], P5 ;  /* 0x1bc00000707b7fae */ /* 0x0009e2000a921850 */
[----:B------:R-:W-:Y:S01]  /*37f0*/  LOP3.LUT P5, RZ, R122, 0x1, RZ, 0xc0, !PT ;  /* 0x000000017aff7812 */ /* 0x000fe200078ac0ff */
[----:B-1----:R-:W-:Y:S01]  /*3800*/  IMAD.WIDE R106, R214, 0x4, R106 ;  /* 0x00000004d66a7825 */ /* 0x002fe200078e026a */
[----:B------:R-:W-:Y:S01]  /*3810*/  SHF.R.U64 R122, R120, 0x19, RZ ;  /* 0x00000019787a7819 */ /* 0x000fe200000012ff */
[----:B------:R-:W0:Y:S02]  /*3820*/  LDGDEPBAR ;  /* 0x00000000000079af */ /* 0x000e240000000000 */
[C---:B--2---:R-:W-:Y:S01]  /*3830*/  IMAD.WIDE R108, R214.reuse, 0x4, R108 ;  /* 0x00000004d66c7825 */ /* 0x044fe200078e026c */
[----:B------:R-:W-:Y:S03]  /*3840*/  BAR.SYNC.DEFER_BLOCKING 0x0 ;  /* 0x0000000000007b1d */ /* 0x000fe60000010000 */
[----:B---3--:R-:W-:-:S04]  /*3850*/  IMAD.WIDE R110, R214, 0x4, R110 ;  /* 0x00000004d66e7825 */ /* 0x008fc800078e026e */
[----:B----4-:R-:W-:Y:S01]  /*3860*/  IMAD.WIDE R112, R214, 0x4, R112 ;  /* 0x00000004d6707825 */ /* 0x010fe200078e0270 */
[----:B------:R-:W-:Y:S01]  /*3870*/  @!PT LDS RZ, [RZ] ;  /* 0x00000000fffff984 */ /* 0x000fe20000000800 */
[----:B------:R-:W-:Y:S01]  /*3880*/  @!PT LDS RZ, [RZ] ;  /* 0x00000000fffff984 */ /* 0x000fe20000000800 */
[----:B------:R-:W-:Y:S01]  /*3890*/  @!PT LDS RZ, [RZ] ;  /* 0x00000000fffff984 */ /* 0x000fe20000000800 */
[----:B------:R1:W-:Y:S01]  /*38a0*/  LDGSTS.E [R131+0x8000], desc[UR16][R118.64], P0 ;  /* 0x0800000076837fae */ /* 0x0003e20008121850 */
[----:B------:R-:W-:Y:S02]  /*38b0*/  LOP3.LUT P0, RZ, R124, 0x1, RZ, 0xc0, !PT ;  /* 0x000000017cff7812 */ /* 0x000fe4000780c0ff */
[----:B------:R-:W-:Y:S01]  /*38c0*/  SHF.R.U64 R124, R120, 0x18, RZ ;  /* 0x00000018787c7819 */ /* 0x000fe200000012ff */
[----:B------:R2:W-:Y:S01]  /*38d0*/  LDGSTS.E [R131+0x8004], desc[UR16][R116.64], P4 ;  /* 0x0800400074837fae */ /* 0x0005e2000a121850 */
[----:B------:R-:W-:Y:S02]  /*38e0*/  LOP3.LUT P4, RZ, R122, 0x1, RZ, 0xc0, !PT ;  /* 0x000000017aff7812 */ /* 0x000fe4000788c0ff */
[----:B------:R-:W-:Y:S01]  /*38f0*/  SHF.R.U64 R122, R120, 0x17, RZ ;  /* 0x00000017787a7819 */ /* 0x000fe200000012ff */
[----:B------:R3:W-:Y:S01]  /*3900*/  LDGSTS.E [R131+0x8008], desc[UR16][R114.64], P2 ;  /* 0x0800800072837fae */ /* 0x0007e20009121850 */
[----:B------:R-:W-:-:S03]  /*3910*/  LOP3.LUT P2, RZ, R124, 0x1, RZ, 0xc0, !PT ;  /* 0x000000017cff7812 */ /* 0x000fc6000784c0ff */
[----:B------:R4:W-:Y:S01]  /*3920*/  LDGSTS.E [R131+0x800c], desc[UR16][R50.64], P6 ;  /* 0x0800c00032837fae */ /* 0x0009e2000b121850 */
[----:B------:R-:W-:Y:S02]  /*3930*/  LOP3.LUT P6, RZ, R122, 0x1, RZ, 0xc0, !PT ;  /* 0x000000017aff7812 */ /* 0x000fe400078cc0ff */
[----:B-1----:R-:W-:Y:S02]  /*3940*/  CS2R R118, SRZ ;  /* 0x0000000000767805 */ /* 0x002fe4000001ff00 */
[C---:B--2---:R-:W-:Y:S01]  /*3950*/  SHF.R.U64 R116, R120.reuse, 0x16, RZ ;  /* 0x0000001678747819 */ /* 0x044fe200000012ff */
[----:B------:R1:W-:Y:S01]  /*3960*/  LDGSTS.E [R129+0x8000], desc[UR16][R44.64], P5 ;  /* 0x080000002c817fae */ /* 0x0003e2000a921850 */
[----:B------:R-:W-:Y:S02]  /*3970*/  SHF.R.U64 R117, R120, 0x15, RZ ;  /* 0x0000001578757819 */ /* 0x000fe400000012ff */
[----:B------:R-:W-:Y:S01]  /*3980*/  LOP3.LUT P5, RZ, R116, 0x1, RZ, 0xc0, !PT ;  /* 0x0000000174ff7812 */ /* 0x000fe200078ac0ff */
[----:B------:R2:W-:Y:S01]  /*3990*/  LDGSTS.E [R129+0x8004], desc[UR16][R42.64], P0 ;  /* 0x080040002a817fae */ /* 0x0005e20008121850 */
[----:B------:R-:W-:-:S02]  /*39a0*/  LOP3.LUT P0, RZ, R117, 0x1, RZ, 0xc0, !PT ;  /* 0x0000000175ff7812 */ /* 0x000fc4000780c0ff */
[----:B---3--:R-:W-:Y:S02]  /*39b0*/  CS2R R114, SRZ ;  /* 0x0000000000727805 */ /* 0x008fe4000001ff00 */
[----:B------:R-:W-:Y:S01]  /*39c0*/  SHF.R.U64 R116, R120, 0x14, RZ ;  /* 0x0000001478747819 */ /* 0x000fe200000012ff */
[----:B------:R-:W-:Y:S01]  /*39d0*/  LDGSTS.E [R129+0x8008], desc[UR16][R52.64], P4 ;  /* 0x0800800034817fae */ /* 0x000fe2000a121850 */
[----:B----4-:R-:W-:Y:S02]  /*39e0*/  CS2R R130, SRZ ;  /* 0x0000000000827805 */ /* 0x010fe4000001ff00 */
[----:B------:R-:W-:Y:S02]  /*39f0*/  CS2R R50, SRZ ;  /* 0x0000000000327805 */ /* 0x000fe4000001ff00 */
[----:B------:R-:W-:Y:S01]  /*3a00*/  LOP3.LUT P4, RZ, R116, 0x1, RZ, 0xc0, !PT ;  /* 0x0000000174ff7812 */ /* 0x000fe2000788c0ff */
[----:B------:R3:W-:Y:S01]  /*3a10*/  LDGSTS.E [R129+0x800c], desc[UR16][R40.64], P2 ;  /* 0x0800c00028817fae */ /* 0x0007e20009121850 */
[----:B-1----:R-:W-:-:S02]  /*3a20*/  SHF.R.U64 R45, R120, 0x13, RZ ;  /* 0x00000013782d7819 */ /* 0x002fc400000012ff */
[----:B------:R-:W-:Y:S02]  /*3a30*/  CS2R R116, SRZ ;  /* 0x0000000000747805 */ /* 0x000fe4000001ff00 */
[C---:B------:R-:W-:Y:S01]  /*3a40*/  SHF.R.U64 R44, R120.reuse, 0x12, RZ ;  /* 0x00000012782c7819 */ /* 0x040fe200000012ff */
[----:B------:R-:W-:Y:S01]  /*3a50*/  LDGSTS.E [R127+0x8000], desc[UR16][R54.64], P6 ;  /* 0x08000000367f7fae */ /* 0x000fe2000b121850 */
[----:B--2---:R-:W-:Y:S02]  /*3a60*/  SHF.R.U64 R42, R120, 0x11, RZ ;  /* 0x00000011782a7819 */ /* 0x004fe400000012ff */
[----:B------:R-:W-:Y:S01]  /*3a70*/  LOP3.LUT P2, RZ, R45, 0x1, RZ, 0xc0, !PT ;  /* 0x000000012dff7812 */ /* 0x000fe2000784c0ff */
[----:B------:R1:W-:Y:S01]  /*3a80*/  LDGSTS.E [R127+0x8004], desc[UR16][R38.64], P5 ;  /* 0x08004000267f7fae */ /* 0x0003e2000a921850 */
[----:B------:R-:W-:Y:S02]  /*3a90*/  LOP3.LUT P6, RZ, R44, 0x1, RZ, 0xc0, !PT ;  /* 0x000000012cff7812 */ /* 0x000fe400078cc0ff */
[----:B------:R-:W-:-:S02]  /*3aa0*/  CS2R R44, SRZ ;  /* 0x00000000002c7805 */ /* 0x000fc4000001ff00 */
[----:B------:R-:W-:Y:S01]  /*3ab0*/  LOP3.LUT P5, RZ, R42, 0x1, RZ, 0xc0, !PT ;  /* 0x000000012aff7812 */ /* 0x000fe200078ac0ff */
[----:B------:R2:W-:Y:S01]  /*3ac0*/  LDGSTS.E [R127+0x8008], desc[UR16][R36.64], P0 ;  /* 0x08008000247f7fae */ /* 0x0005e20008121850 */
[C---:B------:R-:W-:Y:S02]  /*3ad0*/  SHF.R.U64 R43, R120.reuse, 0x10, RZ ;  /* 0x00000010782b7819 */ /* 0x040fe400000012ff */
[----:B---3--:R-:W-:Y:S02]  /*3ae0*/  CS2R R128, SRZ ;  /* 0x0000000000807805 */ /* 0x008fe4000001ff00 */
[----:B------:R-:W-:Y:S01]  /*3af0*/  SHF.R.U64 R42, R120, 0xf, RZ ;  /* 0x0000000f782a7819 */ /* 0x000fe200000012ff */
[----:B------:R3:W-:Y:S01]  /*3b00*/  LDGSTS.E [R127+0x800c], desc[UR16][R34.64], P4 ;  /* 0x0800c000227f7fae */ /* 0x0007e2000a121850 */
[----:B------:R-:W-:Y:S02]  /*3b10*/  LOP3.LUT P0, RZ, R43, 0x1, RZ, 0xc0, !PT ;  /* 0x000000012bff7812 */ /* 0x000fe4000780c0ff */
[----:B------:R-:W-:-:S02]  /*3b20*/  CS2R R40, SRZ ;  /* 0x0000000000287805 */ /* 0x000fc4000001ff00 */
[----:B------:R-:W-:Y:S01]  /*3b30*/  LOP3.LUT P4, RZ, R42, 0x1, RZ, 0xc0, !PT ;  /* 0x000000012aff7812 */ /* 0x000fe2000788c0ff */
[----:B------:R4:W-:Y:S01]  /*3b40*/  LDGSTS.E [R125+0x8000], desc[UR16][R32.64], P2 ;  /* 0x08000000207d7fae */ /* 0x0009e20009121850 */
[C---:B-1----:R-:W-:Y:S02]  /*3b50*/  SHF.R.U64 R39, R120.reuse, 0xe, RZ ;  /* 0x0000000e78277819 */ /* 0x042fe400000012ff */
[----:B------:R-:W-:Y:S02]  /*3b60*/  CS2R R42, SRZ ;  /* 0x00000000002a7805 */ /* 0x000fe4000001ff00 */
[----:B------:R-:W-:Y:S01]  /*3b70*/  SHF.R.U64 R38, R120, 0xd, RZ ;  /* 0x0000000d78267819 */ /* 0x000fe200000012ff */
[----:B------:R1:W-:Y:S01]  /*3b80*/  LDGSTS.E [R125+0x8004], desc[UR16][R48.64], P6 ;  /* 0x08004000307d7fae */ /* 0x0003e2000b121850 */
[----:B------:R-:W-:Y:S02]  /*3b90*/  LOP3.LUT P2, RZ, R39, 0x1, RZ, 0xc0, !PT ;  /* 0x0000000127ff7812 */ /* 0x000fe4000784c0ff */
[----:B--2---:R-:W-:-:S02]  /*3ba0*/  CS2R R36, SRZ ;  /* 0x0000000000247805 */ /* 0x004fc4000001ff00 */
[----:B------:R-:W-:Y:S01]  /*3bb0*/  LOP3.LUT P6, RZ, R38, 0x1, RZ, 0xc0, !PT ;  /* 0x0000000126ff7812 */ /* 0x000fe200078cc0ff */
[----:B------:R2:W-:Y:S01]  /*3bc0*/  LDGSTS.E [R125+0x8008], desc[UR16][R30.64], P5 ;  /* 0x080080001e7d7fae */ /* 0x0005e2000a921850 */
[C---:B---3--:R-:W-:Y:S02]  /*3bd0*/  SHF.R.U64 R34, R120.reuse, 0xc, RZ ;  /* 0x0000000c78227819 */ /* 0x048fe400000012ff */
[----:B------:R-:W-:Y:S02]  /*3be0*/  CS2R R126, SRZ ;  /* 0x00000000007e7805 */ /* 0x000fe4000001ff00 */
[----:B------:R-:W-:Y:S01]  /*3bf0*/  SHF.R.U64 R35, R120, 0xb, RZ ;  /* 0x0000000b78237819 */ /* 0x000fe200000012ff */
[----:B------:R3:W-:Y:S01]  /*3c00*/  LDGSTS.E [R125+0x800c], desc[UR16][R64.64], P0 ;  /* 0x0800c000407d7fae */ /* 0x0007e20008121850 */
[----:B------:R-:W-:Y:S02]  /*3c10*/  LOP3.LUT P5, RZ, R34, 0x1, RZ, 0xc0, !PT ;  /* 0x0000000122ff7812 */ /* 0x000fe400078ac0ff */
[----:B----4-:R-:W-:-:S02]  /*3c20*/  CS2R R32, SRZ ;  /* 0x0000000000207805 */ /* 0x010fc4000001ff00 */
[----:B------:R-:W-:Y:S01]  /*3c30*/  LOP3.LUT P0, RZ, R35, 0x1, RZ, 0xc0, !PT ;  /* 0x0000000123ff7812 */ /* 0x000fe2000780c0ff */
[----:B------:R4:W-:Y:S01]  /*3c40*/  LDGSTS.E [R137+0x8000], desc[UR16][R28.64], P4 ;  /* 0x080000001c897fae */ /* 0x0009e2000a121850 */
[C---:B------:R-:W-:Y:S02]  /*3c50*/  SHF.R.U64 R34, R120.reuse, 0xa, RZ ;  /* 0x0000000a78227819 */ /* 0x040fe400000012ff */
[----:B------:R-:W-:Y:S02]  /*3c60*/  CS2R R38, SRZ ;  /* 0x0000000000267805 */ /* 0x000fe4000001ff00 */
[----:B-1----:R-:W-:Y:S02]  /*3c70*/  CS2R R48, SRZ ;  /* 0x0000000000307805 */ /* 0x002fe4000001ff00 */
[C---:B--2---:R-:W-:Y:S01]  /*3c80*/  SHF.R.U64 R31, R120.reuse, 0x9, RZ ;  /* 0x00000009781f7819 */ /* 0x044fe200000012ff */
[----:B------:R1:W-:Y:S01]  /*3c90*/  LDGSTS.E [R137+0x8004], desc[UR16][R26.64], P2 ;  /* 0x080040001a897fae */ /* 0x0003e20009121850 */
[----:B------:R-:W-:-:S02]  /*3ca0*/  SHF.R.U64 R30, R120, 0x8, RZ ;  /* 0x00000008781e7819 */ /* 0x000fc400000012ff */
[----:B------:R-:W-:Y:S02]  /*3cb0*/  CS2R R52, SRZ ;  /* 0x0000000000347805 */ /* 0x000fe4000001ff00 */
[----:B------:R-:W-:Y:S01]  /*3cc0*/  LOP3.LUT P4, RZ, R34, 0x1, RZ, 0xc0, !PT ;  /* 0x0000000122ff7812 */ /* 0x000fe2000788c0ff */
[----:B------:R-:W-:Y:S01]  /*3cd0*/  LDGSTS.E [R137+0x8008], desc[UR16][R78.64], P6 ;  /* 0x080080004e897fae */ /* 0x000fe2000b121850 */
[----:B------:R-:W-:Y:S02]  /*3ce0*/  LOP3.LUT P2, RZ, R31, 0x1, RZ, 0xc0, !PT ;  /* 0x000000011fff7812 */ /* 0x000fe4000784c0ff */
[----:B---3--:R-:W-:Y:S02]  /*3cf0*/  CS2R R124, SRZ ;  /* 0x00000000007c7805 */ /* 0x008fe4000001ff00 */
[----:B----4-:R-:W-:Y:S01]  /*3d00*/  SHF.R.U64 R28, R120, 0x7, RZ ;  /* 0x00000007781c7819 */ /* 0x010fe200000012ff */
[----:B------:R2:W-:Y:S01]  /*3d10*/  LDGSTS.E [R137+0x800c], desc[UR16][R80.64], P5 ;  /* 0x0800c00050897fae */ /* 0x0005e2000a921850 */
[----:B------:R-:W-:-:S02]  /*3d20*/  LOP3.LUT P6, RZ, R30, 0x1, RZ, 0xc0, !PT ;  /* 0x000000011eff7812 */ /* 0x000fc400078cc0ff */
[----:B------:R-:W-:Y:S02]  /*3d30*/  CS2R R30, SRZ ;  /* 0x00000000001e7805 */ /* 0x000fe4000001ff00 */
[----:B------:R-:W-:Y:S01]  /*3d40*/  LOP3.LUT P5, RZ, R28, 0x1, RZ, 0xc0, !PT ;  /* 0x000000011cff7812 */ /* 0x000fe200078ac0ff */
[----:B------:R-:W-:Y:S01]  /*3d50*/  LDGSTS.E [R135+0x8000], desc[UR16][R76.64], P0 ;  /* 0x080000004c877fae */ /* 0x000fe20008121850 */
[C---:B------:R-:W-:Y:S02]  /*3d60*/  SHF.R.U64 R29, R120.reuse, 0x6, RZ ;  /* 0x00000006781d7819 */ /* 0x040fe400000012ff */
[----:B------:R-:W-:Y:S02]  /*3d70*/  CS2R R34, SRZ ;  /* 0x0000000000227805 */ /* 0x000fe4000001ff00 */
[----:B-1----:R-:W-:Y:S01]  /*3d80*/  SHF.R.U64 R27, R120, 0x4, RZ ;  /* 0x00000004781b7819 */ /* 0x002fe200000012ff */
[----:B------:R1:W-:Y:S01]  /*3d90*/  LDGSTS.E [R135+0x8004], desc[UR16][R74.64], P4 ;  /* 0x080040004a877fae */ /* 0x0003e2000a121850 */
[----:B------:R-:W-:-:S02]  /*3da0*/  LOP3.LUT P0, RZ, R29, 0x1, RZ, 0xc0, !PT ;  /* 0x000000011dff7812 */ /* 0x000fc4000780c0ff */
[----:B------:R-:W-:Y:S02]  /*3db0*/  CS2R R54, SRZ ;  /* 0x0000000000367805 */ /* 0x000fe4000001ff00 */
[C---:B------:R-:W-:Y:S01]  /*3dc0*/  SHF.R.U64 R26, R120.reuse, 0x3, RZ ;  /* 0x00000003781a7819 */ /* 0x040fe200000012ff */
[----:B------:R-:W-:Y:S01]  /*3dd0*/  LDGSTS.E [R135+0x8008], desc[UR16][R72.64], P2 ;  /* 0x0800800048877fae */ /* 0x000fe20009121850 */
[----:B------:R-:W-:Y:S02]  /*3de0*/  SHF.R.U64 R28, R120, 0x5, RZ ;  /* 0x00000005781c7819 */ /* 0x000fe400000012ff */
[----:B--2---:R-:W-:Y:S02]  /*3df0*/  CS2R R136, SRZ ;  /* 0x0000000000887805 */ /* 0x004fe4000001ff00 */
[----:B------:R-:W-:Y:S01]  /*3e00*/  LOP3.LUT P2, RZ, R27, 0x1, RZ, 0xc0, !PT ;  /* 0x000000011bff7812 */ /* 0x000fe2000784c0ff */
[----:B------:R2:W-:Y:S01]  /*3e10*/  LDGSTS.E [R135+0x800c], desc[UR16][R68.64], P6 ;  /* 0x0800c00044877fae */ /* 0x0005e2000b121850 */
[----:B------:R-:W-:-:S02]  /*3e20*/  LOP3.LUT P6, RZ, R26, 0x1, RZ, 0xc0, !PT ;  /* 0x000000011aff7812 */ /* 0x000fc400078cc0ff */
[----:B------:R-:W-:Y:S02]  /*3e30*/  CS2R R64, SRZ ;  /* 0x0000000000407805 */ /* 0x000fe4000001ff00 */
[----:B------:R-:W-:Y:S01]  /*3e40*/  SHF.R.U64 R27, R120, 0x2, RZ ;  /* 0x00000002781b7819 */ /* 0x000fe200000012ff */
[----:B------:R3:W-:Y:S01]  /*3e50*/  LDGSTS.E [R133+0x8000], desc[UR16][R70.64], P5 ;  /* 0x0800000046857fae */ /* 0x0007e2000a921850 */
[----:B------:R-:W-:Y:S02]  /*3e60*/  ISETP.GT.AND P5, PT, R192, 0x3f, PT ;  /* 0x0000003fc000780c */ /* 0x000fe40003fa4270 */
[----:B-1----:R-:W-:Y:S02]  /*3e70*/  CS2R R74, SRZ ;  /* 0x00000000004a7805 */ /* 0x002fe4000001ff00 */
[----:B------:R-:W-:Y:S01]  /*3e80*/  SEL R26, RZ, 0x4, P3 ;  /* 0x00000004ff1a7807 */ /* 0x000fe20001800000 */
[----:B------:R1:W-:Y:S01]  /*3e90*/  LDGSTS.E [R133+0x8004], desc[UR16][R66.64], P0 ;  /* 0x0800400042857fae */ /* 0x0003e20008121850 */
[----:B------:R-:W-:-:S02]  /*3ea0*/  LOP3.LUT P4, RZ, R28, 0x1, RZ, 0xc0, !PT ;  /* 0x000000011cff7812 */ /* 0x000fc4000788c0ff */
[----:B------:R-:W-:Y:S02]  /*3eb0*/  CS2R R28, SRZ ;  /* 0x00000000001c7805 */ /* 0x000fe4000001ff00 */
[----:B------:R-:W-:Y:S02]  /*3ec0*/  SHF.R.U64 R120, R120, 0x1, RZ ;  /* 0x0000000178787819 */ /* 0x000fe400000012ff */
[----:B--2---:R-:W-:Y:S02]  /*3ed0*/  CS2R R134, SRZ ;  /* 0x0000000000867805 */ /* 0x004fe4000001ff00 */
[----:B------:R-:W-:Y:S02]  /*3ee0*/  LOP3.LUT P3, RZ, R27, 0x1, RZ, 0xc0, !PT ;  /* 0x000000011bff7812 */ /* 0x000fe4000786c0ff */
[----:B------:R-:W-:Y:S02]  /*3ef0*/  CS2R R68, SRZ ;  /* 0x0000000000447805 */ /* 0x000fe4000001ff00 */
[----:B------:R-:W-:-:S02]  /*3f00*/  SEL R26, R26, RZ, P5 ;  /* 0x000000ff1a1a7207 */ /* 0x000fc40002800000 */
[----:B---3--:R-:W-:Y:S02]  /*3f10*/  CS2R R70, SRZ ;  /* 0x0000000000467805 */ /* 0x008fe4000001ff00 */
[----:B------:R-:W-:Y:S02]  /*3f20*/  LOP3.LUT P0, RZ, R120, 0x1, RZ, 0xc0, !PT ;  /* 0x0000000178ff7812 */ /* 0x000fe4000780c0ff */
[----:B------:R-:W-:Y:S02]  /*3f30*/  CS2R R72, SRZ ;  /* 0x0000000000487805 */ /* 0x000fe4000001ff00 */
[----:B------:R-:W-:Y:S02]  /*3f40*/  ISETP.NE.U32.AND P5, PT, R26, RZ, PT ;  /* 0x000000ff1a00720c */ /* 0x000fe40003fa5070 */
[----:B------:R-:W-:Y:S02]  /*3f50*/  CS2R R26, SRZ ;  /* 0x00000000001a7805 */ /* 0x000fe4000001ff00 */
[----:B-1----:R-:W-:Y:S01]  /*3f60*/  CS2R R66, SRZ ;  /* 0x0000000000427805 */ /* 0x002fe2000001ff00 */
[----:B------:R1:W-:Y:S01]  /*3f70*/  LDGSTS.E [R133+0x8008], desc[UR16][R60.64], P4 ;  /* 0x080080003c857fae */ /* 0x0003e2000a121850 */
[----:B------:R-:W-:-:S02]  /*3f80*/  CS2R R76, SRZ ;  /* 0x00000000004c7805 */ /* 0x000fc4000001ff00 */
[----:B------:R-:W-:Y:S02]  /*3f90*/  CS2R R78, SRZ ;  /* 0x00000000004e7805 */ /* 0x000fe4000001ff00 */
[----:B------:R-:W-:Y:S01]  /*3fa0*/  CS2R R80, SRZ ;  /* 0x0000000000507805 */ /* 0x000fe2000001ff00 */
[----:B------:R2:W-:Y:S04]  /*3fb0*/  LDGSTS.E [R133+0x800c], desc[UR16][R62.64], P2 ;  /* 0x0800c0003e857fae */ /* 0x0005e80009121850 */
[----:B------:R3:W-:Y:S04]  /*3fc0*/  LDGSTS.E [R121+0x8000], desc[UR16][R58.64], P6 ;  /* 0x080000003a797fae */ /* 0x0007e8000b121850 */
[----:B------:R4:W-:Y:S01]  /*3fd0*/  LDGSTS.E [R121+0x8004], desc[UR16][R46.64], P3 ;  /* 0x080040002e797fae */ /* 0x0009e20009921850 */
[----:B-1----:R-:W-:-:S03]  /*3fe0*/  CS2R R60, SRZ ;  /* 0x00000000003c7805 */ /* 0x002fc6000001ff00 */
[----:B------:R1:W-:Y:S01]  /*3ff0*/  LDGSTS.E [R121+0x8008], desc[UR16][R56.64], P0 ;  /* 0x0800800038797fae */ /* 0x0003e20008121850 */
[----:B------:R-:W-:Y:S02]  /*4000*/  ISETP.GE.AND P0, PT, R192, 0x20, PT ;  /* 0x00000020c000780c */ /* 0x000fe40003f06270 */
[----:B--2---:R-:W-:Y:S02]  /*4010*/  CS2R R132, SRZ ;  /* 0x0000000000847805 */ /* 0x004fe4000001ff00 */
[----:B------:R-:W-:Y:S01]  /*4020*/  CS2R R62, SRZ ;  /* 0x00000000003e7805 */ /* 0x000fe2000001ff00 */
[----:B------:R2:W-:Y:S01]  /*4030*/  LDGSTS.E [R121+0x800c], desc[UR16][R24.64], !P1 ;  /* 0x0800c00018797fae */ /* 0x0005e2000c921850 */
[----:B---3--:R-:W-:-:S03]  /*4040*/  CS2R R58, SRZ ;  /* 0x00000000003a7805 */ /* 0x008fc6000001ff00 */
[----:B------:R-:W0:Y:S01]  /*4050*/  LDGDEPBAR ;  /* 0x00000000000079af */ /* 0x000e220000000000 */
[----:B----4-:R-:W-:-:S03]  /*4060*/  CS2R R46, SRZ ;  /* 0x00000000002e7805 */ /* 0x010fc6000001ff00 */
[----:B------:R3:W-:Y:S01]  /*4070*/  LDGSTS.E [R123+0x1c000], desc[UR16][R82.64], P5 ;  /* 0x1c000000527b7fae */ /* 0x0007e2000a921850 */
[----:B-1----:R-:W-:-:S03]  /*4080*/  CS2R R56, SRZ ;  /* 0x0000000000387805 */ /* 0x002fc6000001ff00 */
[----:B------:R1:W-:Y:S01]  /*4090*/  LDGSTS.E [R123+0x1c400], desc[UR16][R84.64], P5 ;  /* 0x1c400000547b7fae */ /* 0x0003e2000a921850 */
[----:B--2---:R-:W-:Y:S02]  /*40a0*/  CS2R R120, SRZ ;  /* 0x0000000000787805 */ /* 0x004fe4000001ff00 */
[----:B------:R-:W-:Y:S01]  /*40b0*/  CS2R R24, SRZ ;  /* 0x0000000000187805 */ /* 0x000fe2000001ff00 */
[----:B------:R2:W-:Y:S04]  /*40c0*/  LDGSTS.E [R123+0x1c800], desc[UR16][R86.64], P5 ;  /* 0x1c800000567b7fae */ /* 0x0005e8000a921850 */
[----:B------:R4:W-:Y:S01]  /*40d0*/  LDGSTS.E [R123+0x1cc00], desc[UR16][R88.64], P5 ;  /* 0x1cc00000587b7fae */ /* 0x0009e2000a921850 */
[----:B---3--:R-:W-:-:S03]  /*40e0*/  CS2R R82, SRZ ;  /* 0x0000000000527805 */ /* 0x008fc6000001ff00 */
[----:B------:R3:W-:Y:S01]  /*40f0*/  LDGSTS.E [R123+0x1d000], desc[UR16][R90.64], P5 ;  /* 0x1d0000005a7b7fae */ /* 0x0007e2000a921850 */
[----:B-1----:R-:W-:-:S03]  /*4100*/  CS2R R84, SRZ ;  /* 0x0000000000547805 */ /* 0x002fc6000001ff00 */
[----:B------:R1:W-:Y:S01]  /*4110*/  LDGSTS.E [R123+0x1d400], desc[UR16][R92.64], P5 ;  /* 0x1d4000005c7b7fae */ /* 0x0003e2000a921850 */
[----:B--2---:R-:W-:-:S03]  /*4120*/  CS2R R86, SRZ ;  /* 0x0000000000567805 */ /* 0x004fc6000001ff00 */
[----:B------:R2:W-:Y:S01]  /*4130*/  LDGSTS.E [R123+0x1d800], desc[UR16][R94.64], P5 ;  /* 0x1d8000005e7b7fae */ /* 0x0005e2000a921850 */
[----:B----4-:R-:W-:-:S03]  /*4140*/  CS2R R88, SRZ ;  /* 0x0000000000587805 */ /* 0x010fc6000001ff00 */
        /* <DEDUP_REMOVED lines=18> */
[----:B------:R-:W0:Y:S01]  /*4270*/  LDGDEPBAR ;  /* 0x00000000000079af */ /* 0x000e220000000000 */
[----:B-1----:R-:W-:Y:S02]  /*4280*/  CS2R R108, SRZ ;  /* 0x00000000006c7805 */ /* 0x002fe4000001ff00 */
[----:B--2---:R-:W-:Y:S02]  /*4290*/  CS2R R110, SRZ ;  /* 0x00000000006e7805 */ /* 0x004fe4000001ff00 */
[----:B----4-:R-:W-:Y:S02]  /*42a0*/  CS2R R112, SRZ ;  /* 0x0000000000707805 */ /* 0x010fe4000001ff00 */
[----:B------:R-:W-:Y:S01]  /*42b0*/  CS2R R122, SRZ ;  /* 0x00000000007a7805 */ /* 0x000fe2000001ff00 */
[----:B------:R-:W-:Y:S06]  /*42c0*/  @!P0 BRA `(.L_x_0) ;  /* 0x0000002400848947 */ /* 0x000fec0003800000 */
[----:B------:R-:W-:Y:S01]  /*42d0*/  SHF.R.S32.HI R24, RZ, 0x1f, R197 ;  /* 0x0000001fff187819 */ /* 0x000fe200000114c5 */
[----:B------:R-:W-:Y:S01]  /*42e0*/  IMAD.SHL.U32 R209, R214, 0x8, RZ ;  /* 0x00000008d6d17824 */ /* 0x000fe200078e00ff */
[----:B------:R-:W-:Y:S01]  /*42f0*/  SHF.R.S32.HI R25, RZ, 0x1f, R174 ;  /* 0x0000001fff197819 */ /* 0x000fe200000114ae */
[----:B------:R-:W-:Y:S01]  /*4300*/  IMAD.MOV.U32 R247, RZ, RZ, RZ ;  /* 0x000000fffff77224 */ /* 0x000fe200078e00ff */
[----:B------:R-:W-:Y:S02]  /*4310*/  SHF.R.S32.HI R217, RZ, 0x1f, R214 ;  /* 0x0000001fffd97819 */ /* 0x000fe400000114d6 */
[----:B------:R-:W-:Y:S02]  /*4320*/  CS2R R88, SRZ ;  /* 0x0000000000587805 */ /* 0x000fe4000001ff00 */
[----:B------:R-:W-:Y:S02]  /*4330*/  SHF.L.U64.HI R211, R197, 0x2, R24 ;  /* 0x00000002c5d37819 */ /* 0x000fe40000010218 */
[----:B------:R-:W-:-:S02]  /*4340*/  CS2R R90, SRZ ;  /* 0x00000000005a7805 */ /* 0x000fc4000001ff00 */
[----:B------:R-:W-:Y:S02]  /*4350*/  SHF.L.U64.HI R174, R174, 0x2, R25 ;  /* 0x00000002aeae7819 */ /* 0x000fe40000010219 */
[----:B------:R-:W-:Y:S02]  /*4360*/  CS2R R92, SRZ ;  /* 0x00000000005c7805 */ /* 0x000fe4000001ff00 */
[----:B------:R-:W-:Y:S02]  /*4370*/  SHF.R.S32.HI R25, RZ, 0x1f, R176 ;  /* 0x0000001fff197819 */ /* 0x000fe400000114b0 */
[----:B------:R-:W-:Y:S02]  /*4380*/  CS2R R94, SRZ ;  /* 0x00000000005e7805 */ /* 0x000fe4000001ff00 */
[----:B------:R-:W-:Y:S02]  /*4390*/  SHF.R.S32.HI R24, RZ, 0x1f, R193 ;  /* 0x0000001fff187819 */ /* 0x000fe400000114c1 */
[----:B------:R-:W-:-:S02]  /*43a0*/  CS2R R96, SRZ ;  /* 0x0000000000607805 */ /* 0x000fc4000001ff00 */
[----:B------:R-:W-:Y:S02]  /*43b0*/  SHF.R.U32.HI R26, RZ, 0x5, R0 ;  /* 0x00000005ff1a7819 */ /* 0x000fe40000011600 */
[----:B------:R-:W-:Y:S02]  /*43c0*/  CS2R R98, SRZ ;  /* 0x0000000000627805 */ /* 0x000fe4000001ff00 */
[----:B------:R-:W-:Y:S02]  /*43d0*/  SHF.L.U64.HI R42, R214, 0x3, R217 ;  /* 0x00000003d62a7819 */ /* 0x000fe400000102d9 */
[----:B------:R-:W-:Y:S02]  /*43e0*/  CS2R R100, SRZ ;  /* 0x0000000000647805 */ /* 0x000fe4000001ff00 */
[----:B------:R-:W-:Y:S02]  /*43f0*/  LEA R215, P0, R176, R209, 0x2 ;  /* 0x000000d1b0d77211 */ /* 0x000fe400078010ff */
[----:B------:R-:W-:-:S02]  /*4400*/  CS2R R102, SRZ ;  /* 0x0000000000667805 */ /* 0x000fc4000001ff00 */
[----:B------:R-:W-:Y:S02]  /*4410*/  SHF.L.U64.HI R175, R193, 0x2, R24 ;  /* 0x00000002c1af7819 */ /* 0x000fe40000010218 */
[----:B------:R-:W-:Y:S02]  /*4420*/  CS2R R104, SRZ ;  /* 0x0000000000687805 */ /* 0x000fe4000001ff00 */
[----:B------:R-:W-:Y:S02]  /*4430*/  R2UR UR11, R26 ;  /* 0x000000001a0b72ca */ /* 0x000fe400000e0000 */
[----:B------:R-:W-:Y:S02]  /*4440*/  CS2R R106, SRZ ;  /* 0x00000000006a7805 */ /* 0x000fe4000001ff00 */
[----:B------:R-:W-:Y:S02]  /*4450*/  LEA.HI.X R176, R176, R42, R25, 0x2, P0 ;  /* 0x0000002ab0b07211 */ /* 0x000fe400000f1419 */
[----:B------:R-:W-:-:S02]  /*4460*/  CS2R R108, SRZ ;  /* 0x00000000006c7805 */ /* 0x000fc4000001ff00 */
[----:B------:R-:W-:Y:S02]  /*4470*/  SHF.R.S32.HI R26, RZ, 0x1f, R177 ;  /* 0x0000001fff1a7819 */ /* 0x000fe400000114b1 */
[----:B------:R-:W-:Y:S02]  /*4480*/  CS2R R110, SRZ ;  /* 0x00000000006e7805 */ /* 0x000fe4000001ff00 */
[----:B------:R-:W-:Y:S02]  /*4490*/  SHF.R.S32.HI R24, RZ, 0x1f, R179 ;  /* 0x0000001fff187819 */ /* 0x000fe400000114b3 */
[----:B------:R-:W-:Y:S02]  /*44a0*/  CS2R R112, SRZ ;  /* 0x0000000000707805 */ /* 0x000fe4000001ff00 */
[----:B------:R-:W-:Y:S02]  /*44b0*/  LEA R40, P0, R177, R209, 0x2 ;  /* 0x000000d1b1287211 */ /* 0x000fe400078010ff */
[----:B------:R-:W-:-:S02]  /*44c0*/  CS2R R114, SRZ ;  /* 0x0000000000727805 */ /* 0x000fc4000001ff00 */
[-C--:B------:R-:W-:Y:S02]  /*44d0*/  LEA R36, P2, R179, R209.reuse, 0x2 ;  /* 0x000000d1b3247211 */ /* 0x080fe400078410ff */
[----:B------:R-:W-:Y:S02]  /*44e0*/  CS2R R116, SRZ ;  /* 0x0000000000747805 */ /* 0x000fe4000001ff00 */
[----:B------:R-:W-:Y:S02]  /*44f0*/  SHF.R.S32.HI R25, RZ, 0x1f, R180 ;  /* 0x0000001fff197819 */ /* 0x000fe400000114b4 */
[----:B------:R-:W-:Y:S02]  /*4500*/  CS2R R118, SRZ ;  /* 0x0000000000767805 */ /* 0x000fe4000001ff00 */
[----:B------:R-:W-:Y:S02]  /*4510*/  LEA R34, P3, R180, R209, 0x2 ;  /* 0x000000d1b4227211 */ /* 0x000fe400078610ff */
[----:B------:R-:W-:-:S02]  /*4520*/  CS2R R120, SRZ ;  /* 0x0000000000787805 */ /* 0x000fc4000001ff00 */
[----:B------:R-:W-:Y:S02]  /*4530*/  SHF.R.S32.HI R245, RZ, 0x1f, R192 ;  /* 0x0000001ffff57819 */ /* 0x000fe400000114c0 */
[----:B------:R-:W-:Y:S02]  /*4540*/  CS2R R122, SRZ ;  /* 0x00000000007a7805 */ /* 0x000fe4000001ff00 */
[-C--:B------:R-:W-:Y:S02]  /*4550*/  LEA.HI.X R41, R177, R42.reuse, R26, 0x2, P0 ;  /* 0x0000002ab1297211 */ /* 0x080fe400000f141a */
[----:B------:R-:W-:Y:S02]  /*4560*/  CS2R R124, SRZ ;  /* 0x00000000007c7805 */ /* 0x000fe4000001ff00 */
[----:B------:R-:W-:Y:S02]  /*4570*/  LEA.HI.X R37, R179, R42, R24, 0x2, P2 ;  /* 0x0000002ab3257211 */ /* 0x000fe400010f1418 */
[----:B------:R-:W-:-:S02]  /*4580*/  CS2R R126, SRZ ;  /* 0x00000000007e7805 */ /* 0x000fc4000001ff00 */
[----:B------:R-:W-:Y:S02]  /*4590*/  SHF.R.S32.HI R27, RZ, 0x1f, R178 ;  /* 0x0000001fff1b7819 */ /* 0x000fe400000114b2 */
[----:B------:R-:W-:Y:S02]  /*45a0*/  CS2R R128, SRZ ;  /* 0x0000000000807805 */ /* 0x000fe4000001ff00 */
[----:B------:R-:W-:Y:S02]  /*45b0*/  LEA R38, P1, R178, R209, 0x2 ;  /* 0x000000d1b2267211 */ /* 0x000fe400078210ff */
        /* <DEDUP_REMOVED lines=15> */
[----:B------:R-:W-:Y:S02]  /*46b0*/  LEA.HI R245, R245, R192, RZ, 0x5 ;  /* 0x000000c0f5f57211 */ /* 0x000fe400078f28ff */
[----:B------:R-:W-:Y:S02]  /*46c0*/  CS2R R146, SRZ ;  /* 0x0000000000927805 */ /* 0x000fe4000001ff00 */
[-C--:B------:R-:W-:Y:S02]  /*46d0*/  LEA.HI.X R39, R178, R42.reuse, R27, 0x2, P1 ;  /* 0x0000002ab2277211 */ /* 0x080fe400008f141b */
[----:B------:R-:W-:Y:S02]  /*46e0*/  CS2R R148, SRZ ;  /* 0x0000000000947805 */ /* 0x000fe4000001ff00 */
[----:B------:R-:W-:Y:S02]  /*46f0*/  LEA.HI.X R33, R181, R42, R26, 0x2, P0 ;  /* 0x0000002ab5217211 */ /* 0x000fe400000f141a */
[----:B------:R-:W-:-:S02]  /*4700*/  CS2R R150, SRZ ;  /* 0x0000000000967805 */ /* 0x000fc4000001ff00 */
[----:B------:R-:W-:Y:S02]  /*4710*/  LEA.HI.X R192, R183, R42, R24, 0x2, P2 ;  /* 0x0000002ab7c07211 */ /* 0x000fe400010f1418 */
[----:B------:R-:W-:Y:S02]  /*4720*/  CS2R R44, SRZ ;  /* 0x00000000002c7805 */ /* 0x000fe4000001ff00 */
[----:B------:R-:W-:Y:S02]  /*4730*/  SHF.R.S32.HI R27, RZ, 0x1f, R182 ;  /* 0x0000001fff1b7819 */ /* 0x000fe400000114b6 */
[----:B------:R-:W-:Y:S02]  /*4740*/  CS2R R46, SRZ ;  /* 0x00000000002e7805 */ /* 0x000fe4000001ff00 */
[----:B------:R-:W-:Y:S02]  /*4750*/  LEA R30, P1, R182, R209, 0x2 ;  /* 0x000000d1b61e7211 */ /* 0x000fe400078210ff */
[----:B------:R-:W-:-:S02]  /*4760*/  CS2R R48, SRZ ;  /* 0x0000000000307805 */ /* 0x000fc4000001ff00 */
[----:B------:R-:W-:Y:S02]  /*4770*/  LEA.HI.X R200, R184, R42, R25, 0x2, P3 ;  /* 0x0000002ab8c87211 */ /* 0x000fe400018f1419 */
[----:B------:R-:W-:Y:S02]  /*4780*/  CS2R R50, SRZ ;  /* 0x0000000000327805 */ /* 0x000fe4000001ff00 */
[----:B------:R-:W-:Y:S02]  /*4790*/  SHF.R.S32.HI R26, RZ, 0x1f, R185 ;  /* 0x0000001fff1a7819 */ /* 0x000fe400000114b9 */
[----:B------:R-:W-:Y:S02]  /*47a0*/  CS2R R52, SRZ ;  /* 0x0000000000347805 */ /* 0x000fe4000001ff00 */
[----:B------:R-:W-:Y:S02]  /*47b0*/  SHF.R.S32.HI R24, RZ, 0x1f, R187 ;  /* 0x0000001fff187819 */ /* 0x000fe400000114bb */
[----:B------:R-:W-:-:S02]  /*47c0*/  CS2R R54, SRZ ;  /* 0x0000000000367805 */ /* 0x000fc4000001ff00 */
[-C--:B------:R-:W-:Y:S02]  /*47d0*/  LEA R193, P0, R185, R209.reuse, 0x2 ;  /* 0x000000d1b9c17211 */ /* 0x080fe400078010ff */
[----:B------:R-:W-:Y:S02]  /*47e0*/  CS2R R56, SRZ ;  /* 0x0000000000387805 */ /* 0x000fe4000001ff00 */
[----:B------:R-:W-:Y:S02]  /*47f0*/  LEA R201, P2, R187, R209, 0x2 ;  /* 0x000000d1bbc97211 */ /* 0x000fe400078410ff */
[----:B------:R-:W-:Y:S02]  /*4800*/  CS2R R58, SRZ ;  /* 0x00000000003a7805 */ /* 0x000fe4000001ff00 */
[----:B------:R-:W-:Y:S02]  /*4810*/  SHF.R.S32.HI R25, RZ, 0x1f, R188 ;  /* 0x0000001fff197819 */ /* 0x000fe400000114bc */
[----:B------:R-:W-:-:S02]  /*4820*/  CS2R R60, SRZ ;  /* 0x00000000003c7805 */ /* 0x000fc4000001ff00 */
[----:B------:R-:W-:Y:S02]  /*4830*/  LEA R203, P3, R188, R209, 0x2 ;  /* 0x000000d1bccb7211 */ /* 0x000fe400078610ff */
[----:B------:R-:W-:Y:S02]  /*4840*/  CS2R R62, SRZ ;  /* 0x00000000003e7805 */ /* 0x000fe4000001ff00 */
[-C--:B------:R-:W-:Y:S02]  /*4850*/  LEA.HI.X R31, R182, R42.reuse, R27, 0x2, P1 ;  /* 0x0000002ab61f7211 */ /* 0x080fe400008f141b */
[----:B------:R-:W-:Y:S02]  /*4860*/  CS2R R64, SRZ ;  /* 0x0000000000407805 */ /* 0x000fe4000001ff00 */
[----:B------:R-:W-:Y:S02]  /*4870*/  LEA.HI.X R204, R185, R42, R26, 0x2, P0 ;  /* 0x0000002ab9cc7211 */ /* 0x000fe400000f141a */
[----:B------:R-:W-:-:S02]  /*4880*/  CS2R R66, SRZ ;  /* 0x0000000000427805 */ /* 0x000fc4000001ff00 */
[-C--:B------:R-:W-:Y:S02]  /*4890*/  LEA.HI.X R202, R187, R42.reuse, R24, 0x2, P2 ;  /* 0x0000002abbca7211 */ /* 0x080fe400010f1418 */
[----:B------:R-:W-:Y:S02]  /*48a0*/  CS2R R68, SRZ ;  /* 0x0000000000447805 */ /* 0x000fe4000001ff00 */
[----:B------:R-:W-:Y:S02]  /*48b0*/  LEA R199, P1, R186, R209, 0x2 ;  /* 0x000000d1bac77211 */ /* 0x000fe400078210ff */
[----:B------:R-:W-:Y:S02]  /*48c0*/  CS2R R70, SRZ ;  /* 0x0000000000467805 */ /* 0x000fe4000001ff00 */
[----:B------:R-:W-:Y:S02]  /*48d0*/  LEA.HI.X R206, R188, R42, R25, 0x2, P3 ;  /* 0x0000002abcce7211 */ /* 0x000fe400018f1419 */
[----:B------:R-:W-:-:S02]  /*48e0*/  CS2R R72, SRZ ;  /* 0x0000000000487805 */ /* 0x000fc4000001ff00 */
[-C--:B------:R-:W-:Y:S01]  /*48f0*/  LEA R205, P0, R189, R209.reuse, 0x2 ;  /* 0x000000d1bdcd7211 */ /* 0x080fe200078010ff */
[----:B------:R-:W-:Y:S01]  /*4900*/  UMOV UR9, 0x1 ;  /* 0x0000000100097882 */ /* 0x000fe20000000000 */
[-C--:B------:R-:W-:Y:S01]  /*4910*/  LEA R207, P2, R190, R209.reuse, 0x2 ;  /* 0x000000d1becf7211 */ /* 0x080fe200078410ff */
[----:B------:R-:W-:Y:S01]  /*4920*/  UMOV UR10, 0xffffffff ;  /* 0xffffffff000a7882 */ /* 0x000fe20000000000 */
[----:B------:R-:W-:Y:S02]  /*4930*/  SHF.R.S32.HI R25, RZ, 0x1f, R190 ;  /* 0x0000001fff197819 */ /* 0x000fe400000114be */
[----:B------:R-:W-:Y:S02]  /*4940*/  SHF.R.S32.HI R24, RZ, 0x1f, R191 ;  /* 0x0000001fff187819 */ /* 0x000fe400000114bf */
[----:B------:R-:W-:Y:S02]  /*4950*/  LEA R209, P3, R191, R209, 0x2 ;  /* 0x000000d1bfd17211 */ /* 0x000fe400078610ff */
[----:B------:R-:W-:-:S02]  /*4960*/  IADD3 R215, P6, R215, UR4, RZ ;  /* 0x00000004d7d77c10 */ /* 0x000fc4000ffde0ff */
[----:B------:R-:W-:Y:S02]  /*4970*/  SHF.R.S32.HI R27, RZ, 0x1f, R186 ;  /* 0x0000001fff1b7819 */ /* 0x000fe400000114ba */
[-C--:B------:R-:W-:Y:S02]  /*4980*/  LEA.HI.X R25, R190, R42.reuse, R25, 0x2, P2 ;  /* 0x0000002abe197211 */ /* 0x080fe400010f1419 */
[----:B------:R-:W-:Y:S02]  /*4990*/  LEA.HI.X R24, R191, R42, R24, 0x2, P3 ;  /* 0x0000002abf187211 */ /* 0x000fe400018f1418 */
[----:B------:R-:W-:Y:S02]  /*49a0*/  IADD3.X R178, R176, UR5, RZ, P6, !PT ;  /* 0x00000005b0b27c10 */ /* 0x000fe4000b7fe4ff */
[----:B------:R-:W-:Y:S02]  /*49b0*/  IADD3 R181, P3, R36, UR4, RZ ;  /* 0x0000000424b57c10 */ /* 0x000fe4000ff7e0ff */
[----:B------:R-:W-:-:S02]  /*49c0*/  IADD3 R183, P2, R34, UR4, RZ ;  /* 0x0000000422b77c10 */ /* 0x000fc4000ff5e0ff */
[----:B------:R-:W-:Y:S02]  /*49d0*/  IADD3 R185, P6, R32, UR4, RZ ;  /* 0x0000000420b97c10 */ /* 0x000fe4000ffde0ff */
[----:B------:R-:W-:Y:S02]  /*49e0*/  SHF.R.S32.HI R26, RZ, 0x1f, R189 ;  /* 0x0000001fff1a7819 */ /* 0x000fe400000114bd */
[----:B------:R-:W-:Y:S02]  /*49f0*/  IADD3 R177, P5, R40, UR4, RZ ;  /* 0x0000000428b17c10 */ /* 0x000fe4000ffbe0ff */
[----:B------:R-:W-:Y:S02]  /*4a00*/  IADD3 R179, P4, R38, UR4, RZ ;  /* 0x0000000426b37c10 */ /* 0x000fe4000ff9e0ff */
[----:B------:R-:W-:Y:S02]  /*4a10*/  LEA.HI.X R27, R186, R42, R27, 0x2, P1 ;  /* 0x0000002aba1b7211 */ /* 0x000fe400008f141b */
[----:B------:R-:W-:-:S02]  /*4a20*/  IADD3.X R184, R37, UR5, RZ, P3, !PT ;  /* 0x0000000525b87c10 */ /* 0x000fc40009ffe4ff */
[----:B------:R-:W-:Y:S02]  /*4a30*/  CS2R R36, SRZ ;  /* 0x0000000000247805 */ /* 0x000fe4000001ff00 */
[----:B------:R-:W-:Y:S02]  /*4a40*/  IADD3.X R186, R35, UR5, RZ, P2, !PT ;  /* 0x0000000523ba7c10 */ /* 0x000fe400097fe4ff */
[----:B------:R-:W-:Y:S02]  /*4a50*/  CS2R R34, SRZ ;  /* 0x0000000000227805 */ /* 0x000fe4000001ff00 */
[----:B------:R-:W-:Y:S02]  /*4a60*/  IADD3.X R188, R33, UR5, RZ, P6, !PT ;  /* 0x0000000521bc7c10 */ /* 0x000fe4000b7fe4ff */
[----:B------:R-:W-:Y:S02]  /*4a70*/  CS2R R32, SRZ ;  /* 0x0000000000207805 */ /* 0x000fe4000001ff00 */
[----:B------:R-:W-:-:S02]  /*4a80*/  LEA.HI.X R26, R189, R42, R26, 0x2, P0 ;  /* 0x0000002abd1a7211 */ /* 0x000fc400000f141a */
[----:B------:R-:W-:Y:S02]  /*4a90*/  CS2R R42, SRZ ;  /* 0x00000000002a7805 */ /* 0x000fe4000001ff00 */
[----:B------:R-:W-:Y:S02]  /*4aa0*/  IADD3.X R180, R41, UR5, RZ, P5, !PT ;  /* 0x0000000529b47c10 */ /* 0x000fe4000affe4ff */
[----:B------:R-:W-:Y:S02]  /*4ab0*/  CS2R R40, SRZ ;  /* 0x0000000000287805 */ /* 0x000fe4000001ff00 */
[----:B------:R-:W-:Y:S02]  /*4ac0*/  IADD3.X R182, R39, UR5, RZ, P4, !PT ;  /* 0x0000000527b67c10 */ /* 0x000fe4000a7fe4ff */
[----:B------:R-:W-:Y:S02]  /*4ad0*/  CS2R R38, SRZ ;  /* 0x0000000000267805 */ /* 0x000fe4000001ff00 */
[----:B------:R-:W-:-:S02]  /*4ae0*/  IADD3 R191, P3, R28, UR4, RZ ;  /* 0x000000041cbf7c10 */ /* 0x000fc4000ff7e0ff */
[----:B------:R-:W-:Y:S02]  /*4af0*/  IADD3 R193, P2, R193, UR4, RZ ;  /* 0x00000004c1c17c10 */ /* 0x000fe4000ff5e0ff */
[----:B------:R-:W-:Y:S02]  /*4b00*/  IADD3 R199, P6, R199, UR4, RZ ;  /* 0x00000004c7c77c10 */ /* 0x000fe4000ffde0ff */
[----:B------:R-:W-:Y:S02]  /*4b10*/  IADD3 R189, P5, R30, UR4, RZ ;  /* 0x000000041ebd7c10 */ /* 0x000fe4000ffbe0ff */
[----:B------:R-:W-:Y:S02]  /*4b20*/  IADD3 R187, P4, R29, UR4, RZ ;  /* 0x000000041dbb7c10 */ /* 0x000fe4000ff9e0ff */
[----:B------:R-:W-:Y:S02]  /*4b30*/  CS2R R28, SRZ ;  /* 0x00000000001c7805 */ /* 0x000fe4000001ff00 */
[----:B------:R-:W-:-:S02]  /*4b40*/  LEA R196, P1, R173, R196, 0x3 ;  /* 0x000000c4adc47211 */ /* 0x000fc400078218ff */
[----:B------:R-:W-:Y:S02]  /*4b50*/  SHF.R.S32.HI R218, RZ, 0x1f, R173 ;  /* 0x0000001fffda7819 */ /* 0x000fe400000114ad */
[----:B------:R-:W-:Y:S02]  /*4b60*/  IADD3.X R200, R200, UR5, RZ, P3, !PT ;  /* 0x00000005c8c87c10 */ /* 0x000fe40009ffe4ff */
[----:B------:R-:W-:Y:S02]  /*4b70*/  IADD3.X R204, R204, UR5, RZ, P2, !PT ;  /* 0x00000005cccc7c10 */ /* 0x000fe400097fe4ff */
[----:B------:R-:W-:Y:S02]  /*4b80*/  IADD3.X R176, R27, UR5, RZ, P6, !PT ;  /* 0x000000051bb07c10 */ /* 0x000fe4000b7fe4ff */
[----:B------:R-:W-:Y:S02]  /*4b90*/  IADD3.X R190, R31, UR5, RZ, P5, !PT ;  /* 0x000000051fbe7c10 */ /* 0x000fe4000affe4ff */
[----:B------:R-:W-:-:S02]  /*4ba0*/  CS2R R30, SRZ ;  /* 0x00000000001e7805 */ /* 0x000fc4000001ff00 */
[----:B------:R-:W-:Y:S02]  /*4bb0*/  IADD3.X R192, R192, UR5, RZ, P4, !PT ;  /* 0x00000005c0c07c10 */ /* 0x000fe4000a7fe4ff */
[----:B------:R-:W-:Y:S02]  /*4bc0*/  IADD3 R205, P3, R205, UR4, RZ ;  /* 0x00000004cdcd7c10 */ /* 0x000fe4000ff7e0ff */
[----:B------:R-:W-:Y:S02]  /*4bd0*/  IADD3 R207, P2, R207, UR4, RZ ;  /* 0x00000004cfcf7c10 */ /* 0x000fe4000ff5e0ff */
[----:B------:R-:W-:Y:S02]  /*4be0*/  IADD3 R209, P6, R209, UR4, RZ ;  /* 0x00000004d1d17c10 */ /* 0x000fe4000ffde0ff */
[----:B------:R-:W-:Y:S02]  /*4bf0*/  SHF.R.S32.HI R87, RZ, 0x1f, R162 ;  /* 0x0000001fff577819 */ /* 0x000fe400000114a2 */
[----:B------:R-:W-:-:S02]  /*4c00*/  SHF.R.S32.HI R85, RZ, 0x1f, R160 ;  /* 0x0000001fff557819 */ /* 0x000fc400000114a0 */
[----:B------:R-:W-:Y:S02]  /*4c10*/  SHF.R.S32.HI R83, RZ, 0x1f, R158 ;  /* 0x0000001fff537819 */ /* 0x000fe4000001149e */
[----:B------:R-:W-:Y:S02]  /*4c20*/  SHF.R.S32.HI R81, RZ, 0x1f, R156 ;  /* 0x0000001fff517819 */ /* 0x000fe4000001149c */
[----:B------:R-:W-:Y:S02]  /*4c30*/  SHF.R.S32.HI R79, RZ, 0x1f, R154 ;  /* 0x0000001fff4f7819 */ /* 0x000fe4000001149a */
[----:B------:R-:W-:Y:S02]  /*4c40*/  SHF.R.S32.HI R77, RZ, 0x1f, R152 ;  /* 0x0000001fff4d7819 */ /* 0x000fe40000011498 */
[----:B------:R-:W-:Y:S02]  /*4c50*/  SHF.R.S32.HI R75, RZ, 0x1f, R22 ;  /* 0x0000001fff4b7819 */ /* 0x000fe40000011416 */
[----:B------:R-:W-:-:S02]  /*4c60*/  SHF.R.S32.HI R82, RZ, 0x1f, R21 ;  /* 0x0000001fff527819 */ /* 0x000fc40000011415 */
[----:B------:R-:W-:Y:S02]  /*4c70*/  SHF.R.S32.HI R80, RZ, 0x1f, R9 ;  /* 0x0000001fff507819 */ /* 0x000fe40000011409 */
[----:B------:R-:W-:Y:S02]  /*4c80*/  SHF.R.S32.HI R78, RZ, 0x1f, R19 ;  /* 0x0000001fff4e7819 */ /* 0x000fe40000011413 */
[----:B------:R-:W-:Y:S02]  /*4c90*/  SHF.R.S32.HI R76, RZ, 0x1f, R17 ;  /* 0x0000001fff4c7819 */ /* 0x000fe40000011411 */
[----:B------:R-:W-:Y:S02]  /*4ca0*/  SHF.R.S32.HI R74, RZ, 0x1f, R7 ;  /* 0x0000001fff4a7819 */ /* 0x000fe40000011407 */
[----:B------:R-:W-:Y:S02]  /*4cb0*/  SHF.R.S32.HI R245, RZ, 0x5, R245 ;  /* 0x00000005fff57819 */ /* 0x000fe400000114f5 */
[----:B------:R-:W-:-:S02]  /*4cc0*/  IADD3 R198, P0, R196, UR6, RZ ;  /* 0x00000006c4c67c10 */ /* 0x000fc4000ff1e0ff */
[----:B------:R-:W-:Y:S01]  /*4cd0*/  IADD3 R201, P5, R201, UR4, RZ ;  /* 0x00000004c9c97c10 */ /* 0x000fe2000ffbe0ff */
[----:B------:R-:W-:Y:S01]  /*4ce0*/  VIADD R213, R245, 0xfffffffe ;  /* 0xfffffffef5d57836 */ /* 0x000fe20000000000 */
[----:B------:R-:W-:Y:S02]  /*4cf0*/  IADD3 R203, P4, R203, UR4, RZ ;  /* 0x00000004cbcb7c10 */ /* 0x000fe4000ff9e0ff */
[----:B------:R-:W-:Y:S02]  /*4d00*/  LEA.HI.X R211, R173, R211, R218, 0x3, P1 ;  /* 0x000000d3add37211 */ /* 0x000fe400008f1cda */
        /* <DEDUP_REMOVED lines=18> */
[----:B------:R-:W-:Y:S02]  /*4e30*/  IADD3.X R208, R26, UR5, RZ, P3, !PT ;  /* 0x000000051ad07c10 */ /* 0x000fe40009ffe4ff */
[----:B------:R-:W-:Y:S02]  /*4e40*/  CS2R R26, SRZ ;  /* 0x00000000001a7805 */ /* 0x000fe4000001ff00 */
[----:B------:R-:W-:-:S02]  /*4e50*/  IADD3.X R210, R25, UR5, RZ, P2, !PT ;  /* 0x0000000519d27c10 */ /* 0x000fc400097fe4ff */
[----:B------:R-:W-:Y:S02]  /*4e60*/  IADD3.X R212, R24, UR5, RZ, P6, !PT ;  /* 0x0000000518d47c10 */ /* 0x000fe4000b7fe4ff */
[----:B------:R-:W-:Y:S02]  /*4e70*/  CS2R R24, SRZ ;  /* 0x0000000000187805 */ /* 0x000fe4000001ff00 */
[C---:B------:R-:W-:Y:S01]  /*4e80*/  SHF.L.U64.HI R217, R214.reuse, 0x2, R217 ;  /* 0x00000002d6d97819 */ /* 0x040fe200000102d9 */
[----:B------:R-:W-:Y:S01]  /*4e90*/  IMAD.SHL.U32 R214, R214, 0x4, RZ ;  /* 0x00000004d6d67824 */ /* 0x000fe200078e00ff */
[----:B------:R-:W-:Y:S02]  /*4ea0*/  SHF.L.U64.HI R222, R162, 0x2, R87 ;  /* 0x00000002a2de7819 */ /* 0x000fe40000010257 */
[----:B------:R-:W-:Y:S02]  /*4eb0*/  CS2R R86, SRZ ;  /* 0x0000000000567805 */ /* 0x000fe4000001ff00 */
[----:B------:R-:W-:-:S02]  /*4ec0*/  SHF.L.U64.HI R228, R160, 0x2, R85 ;  /* 0x00000002a0e47819 */ /* 0x000fc40000010255 */
[----:B------:R-:W-:Y:S02]  /*4ed0*/  CS2R R84, SRZ ;  /* 0x0000000000547805 */ /* 0x000fe4000001ff00 */
[----:B------:R-:W-:Y:S02]  /*4ee0*/  SHF.L.U64.HI R232, R158, 0x2, R83 ;  /* 0x000000029ee87819 */ /* 0x000fe40000010253 */
[----:B------:R-:W-:Y:S02]  /*4ef0*/  SHF.L.U64.HI R238, R156, 0x2, R81 ;  /* 0x000000029cee7819 */ /* 0x000fe40000010251 */
[----:B------:R-:W-:Y:S02]  /*4f00*/  SHF.L.U64.HI R244, R154, 0x2, R79 ;  /* 0x000000029af47819 */ /* 0x000fe4000001024f */
[----:B------:R-:W-:Y:S02]  /*4f10*/  SHF.L.U64.HI R248, R152, 0x2, R77 ;  /* 0x0000000298f87819 */ /* 0x000fe4000001024d */
[----:B------:R-:W-:-:S02]  /*4f20*/  SHF.L.U64.HI R252, R22, 0x2, R75 ;  /* 0x0000000216fc7819 */ /* 0x000fc4000001024b */
[----:B------:R-:W-:Y:S02]  /*4f30*/  SHF.L.U64.HI R219, R21, 0x2, R82 ;  /* 0x0000000215db7819 */ /* 0x000fe40000010252 */
[----:B------:R-:W-:Y:S02]  /*4f40*/  CS2R R82, SRZ ;  /* 0x0000000000527805 */ /* 0x000fe4000001ff00 */
[----:B------:R-:W-:Y:S02]  /*4f50*/  SHF.L.U64.HI R223, R9, 0x2, R80 ;  /* 0x0000000209df7819 */ /* 0x000fe40000010250 */
[----:B------:R-:W-:Y:S02]  /*4f60*/  CS2R R80, SRZ ;  /* 0x0000000000507805 */ /* 0x000fe4000001ff00 */
[----:B------:R-:W-:Y:S02]  /*4f70*/  SHF.L.U64.HI R225, R19, 0x2, R78 ;  /* 0x0000000213e17819 */ /* 0x000fe4000001024e */
[----:B------:R-:W-:-:S02]  /*4f80*/  CS2R R78, SRZ ;  /* 0x00000000004e7805 */ /* 0x000fc4000001ff00 */
[----:B------:R-:W-:Y:S02]  /*4f90*/  SHF.L.U64.HI R229, R17, 0x2, R76 ;  /* 0x0000000211e57819 */ /* 0x000fe4000001024c */
[----:B------:R-:W-:Y:S02]  /*4fa0*/  CS2R R76, SRZ ;  /* 0x00000000004c7805 */ /* 0x000fe4000001ff00 */
[----:B------:R-:W-:Y:S02]  /*4fb0*/  SHF.L.U64.HI R243, R7, 0x2, R74 ;  /* 0x0000000207f37819 */ /* 0x000fe4000001024a */
[----:B------:R-:W-:Y:S02]  /*4fc0*/  CS2R R74, SRZ ;  /* 0x00000000004a7805 */ /* 0x000fe4000001ff00 */
[----:B------:R-:W-:Y:S02]  /*4fd0*/  IADD3.X R202, R202, UR5, RZ, P5, !PT ;  /* 0x00000005caca7c10 */ /* 0x000fe4000affe4ff */
[----:B------:R-:W-:-:S02]  /*4fe0*/  IADD3.X R206, R206, UR5, RZ, P4, !PT ;  /* 0x00000005cece7c10 */ /* 0x000fc4000a7fe4ff */
[----:B------:R-:W-:Y:S02]  /*4ff0*/  IADD3.X R211, R211, UR7, RZ, P0, !PT ;  /* 0x00000007d3d37c10 */ /* 0x000fe400087fe4ff */
[----:B------:R-:W-:Y:S02]  /*5000*/  SHF.L.U64.HI R218, R173, 0x2, R218 ;  /* 0x00000002adda7819 */ /* 0x000fe400000102da */
[----:B------:R-:W-:Y:S02]  /*5010*/  SHF.L.U64.HI R220, R163, 0x2, R220 ;  /* 0x00000002a3dc7819 */ /* 0x000fe400000102dc */
[----:B------:R-:W-:Y:S02]  /*5020*/  SHF.L.U64.HI R224, R161, 0x2, R224 ;  /* 0x00000002a1e07819 */ /* 0x000fe400000102e0 */
[----:B------:R-:W-:Y:S02]  /*5030*/  SHF.L.U64.HI R226, R15, 0x2, R226 ;  /* 0x000000020fe27819 */ /* 0x000fe400000102e2 */
[----:B------:R-:W-:-:S02]  /*5040*/  SHF.L.U64.HI R230, R159, 0x2, R230 ;  /* 0x000000029fe67819 */ /* 0x000fc400000102e6 */
[----:B------:R-:W-:Y:S02]  /*5050*/  SHF.L.U64.HI R234, R13, 0x2, R234 ;  /* 0x000000020dea7819 */ /* 0x000fe400000102ea */
        /* <DEDUP_REMOVED lines=12> */
[----:B------:R-:W-:-:S07]  /*5120*/  SHF.L.U64.HI R241, R8, 0x2, R241 ;  /* 0x0000000208f17819 */ /* 0x000fce00000102f1 */
.L_x_1:
[----:B------:R-:W-:Y:S01]  /*5130*/  UIADD3 UR10, UR10, 0x1, URZ ;  /* 0x000000010a0a7890 */ /* 0x000fe2000fffe03f */
[----:B------:R-:W-:-:S04]  /*5140*/  DEPBAR.LE SB0, 0x2 ;  /* 0x000080800000791a */ /* 0x000fc80000000000 */
[----:B------:R-:W-:Y:S01]  /*5150*/  BAR.SYNC.DEFER_BLOCKING 0x0 ;  /* 0x0000000000007b1d */ /* 0x000fe20000010000 */
[----:B------:R-:W-:Y:S01]  /*5160*/  UISETP.GT.AND UP0, UPT, UR10, 0x2, UPT ;  /* 0x000000020a00788c */ /* 0x000fe2000bf04270 */
[----:B------:R-:W-:Y:S01]  /*5170*/  ISETP.GT.AND P1, PT, R216, RZ, PT ;  /* 0x000000ffd800720c */ /* 0x000fe20003f24270 */
[----:B------:R-:W-:Y:S01]  /*5180*/  USHF.L.U32 UR4, UR11, 0x7, URZ ;  /* 0x000000070b047899 */ /* 0x000fe2000800063f */
[C---:B------:R-:W-:Y:S01]  /*5190*/  ISETP.GE.AND P0, PT, R247.reuse, R213, PT ;  /* 0x000000d5f700720c */ /* 0x040fe20003f06270 */
[----:B------:R-:W-:Y:S01]  /*51a0*/  USEL UR10, UR10, URZ, !UP0 ;  /* 0x0000003f0a0a7287 */ /* 0x000fe2000c000000 */
[----:B------:R-:W-:Y:S01]  /*51b0*/  SEL R196, RZ, 0x4, !P1 ;  /* 0x00000004ffc47807 */ /* 0x000fe20004800000 */
[----:B------:R-:W-:Y:S01]  /*51c0*/  ULOP3.LUT UR6, UR4, 0x200, URZ, 0xc0, !UPT ;  /* 0x0000020004067892 */ /* 0x000fe2000f8ec03f */
[----:B------:R-:W-:Y:S01]  /*51d0*/  IMAD.MOV.U32 R197, RZ, RZ, R211 ;  /* 0x000000ffffc57224 */ /* 0x000fe200078e00d3 */
[----:B------:R-:W-:Y:S01]  /*51e0*/  ULEA UR5, UR10, UR8, 0xe ;  /* 0x000000080a057291 */ /* 0x000fe2000f8e703f */
[----:B------:R-:W-:Y:S01]  /*51f0*/  SEL R196, R196, RZ, !P0 ;  /* 0x000000ffc4c47207 */ /* 0x000fe20004000000 */
[----:B------:R-:W-:Y:S01]  /*5200*/  ULEA UR4, UR10, UR8, 0xf ;  /* 0x000000080a047291 */ /* 0x000fe2000f8e783f */
[----:B------:R-:W-:Y:S01]  /*5210*/  VIADD R247, R247, 0x1 ;  /* 0x00000001f7f77836 */ /* 0x000fe20000000000 */
[----:B------:R-:W-:Y:S01]  /*5220*/  UIADD3 UR5, UR5, 0x18000, URZ ;  /* 0x0001800005057890 */ /* 0x000fe2000fffe03f */
[----:B------:R-:W-:Y:S01]  /*5230*/  ISETP.NE.U32.AND P1, PT, R196, RZ, PT ;  /* 0x000000ffc400720c */ /* 0x000fe20003f25070 */
[----:B------:R-:W-:Y:S01]  /*5240*/  ULEA.HI UR4, UR4, UR6, URZ, 0x1c ;  /* 0x0000000604047291 */ /* 0x000fe2000f8fe03f */
[----:B------:R-:W-:Y:S01]  /*5250*/  IMAD.MOV.U32 R196, RZ, RZ, R198 ;  /* 0x000000ffffc47224 */ /* 0x000fe200078e00c6 */
[----:B------:R-:W-:-:S02]  /*5260*/  USHF.R.U32.HI UR5, URZ, 0x4, UR5 ;  /* 0x000000043f057899 */ /* 0x000fc40008011605 */
[----:B------:R-:W-:Y:S02]  /*5270*/  ULOP3.LUT UR4, UR4, 0x3fff, URZ, 0xc0, !UPT ;  /* 0x00003fff04047892 */ /* 0x000fe4000f8ec03f */
[----:B------:R-:W-:Y:S01]  /*5280*/  USGXT.U32 UR6, UR5, 0xe ;  /* 0x0000000e0506789a */ /* 0x000fe20008000000 */
[----:B------:R-:W-:Y:S01]  /*5290*/  UMOV UR7, 0x40000040 ;  /* 0x4000004000077882 */ /* 0x000fe20000000000 */
[----:B------:R-:W-:Y:S01]  /*52a0*/  WARPGROUP.ARRIVE ;  /* 0x00000000000079c5 */ /* 0x000fe20000000000 */
[----:B------:R-:W-:Y:S01]  /*52b0*/  UMOV UR5, 0x40000040 ;  /* 0x4000004000057882 */ /* 0x000fe20000000000 */
[----:B------:R-:W-:Y:S02]  /*52c0*/  UIADD3 UR12, UP0, UR4, 0x2, URZ ;  /* 0x00000002040c7890 */ /* 0x000fe4000ff1e03f */
[----:B------:R-:W-:-:S03]  /*52d0*/  UIADD3 UR14, UP1, UR6, 0x2, URZ ;  /* 0x00000002060e7890 */ /* 0x000fc6000ff3e03f */
[----:B------:R-:W-:Y:S01]  /*52e0*/  HGMMA.64x128x8.F32.TF32 R88, gdesc[UR4], R88 ;  /* 0x05e00000045879f0 */ /* 0x000fe20008702858 */
[----:B------:R-:W-:Y:S01]  /*52f0*/  UMOV UR4, URZ ;  /* 0x0000003f00047c82 */ /* 0x000fe20008000000 */
[----:B------:R-:W-:Y:S01]  /*5300*/  UMOV UR5, URZ ;  /* 0x0000003f00057c82 */ /* 0x000fe20008000000 */
[----:B------:R-:W-:Y:S02]  /*5310*/  UIADD3.X UR13, UR4, 0x40000040, URZ, UP0, !UPT ;  /* 0x40000040040d7890 */ /* 0x000fe400087fe43f */
[----:B------:R-:W-:Y:S02]  /*5320*/  UIADD3.X UR15, UR5, 0x40000040, URZ, UP1, !UPT ;  /* 0x40000040050f7890 */ /* 0x000fe40008ffe43f */
[----:B------:R-:W-:Y:S02]  /*5330*/  UIADD3.64 UR20, UR12, 0x2, URZ ;  /* 0x000000020c147897 */ /* 0x000fe4000fffe03f */
[----:B------:R-:W-:Y:S02]  /*5340*/  UIADD3.64 UR22, UR14, 0x2, URZ ;  /* 0x000000020e167897 */ /* 0x000fe4000fffe03f */
[----:B------:R-:W-:-:S02]  /*5350*/  UIADD3.64 UR24, UR12, 0x4, URZ ;  /* 0x000000040c187897 */ /* 0x000fc4000fffe03f */
[----:B------:R-:W-:Y:S02]  /*5360*/  UIADD3.64 UR26, UR14, 0x4, URZ ;  /* 0x000000040e1a7897 */ /* 0x000fe4000fffe03f */
[----:B------:R-:W-:Y:S02]  /*5370*/  UIADD3.64 UR4, UR12, 0x3fe, URZ ;  /* 0x000003fe0c047897 */ /* 0x000fe4000fffe03f */
[----:B------:R-:W-:-:S04]  /*5380*/  UIADD3 UR9, UR9, 0x1, URZ ;  /* 0x0000000109097890 */ /* 0x000fc8000fffe03f */
[----:B------:R-:W-:-:S04]  /*5390*/  UISETP.GT.AND UP0, UPT, UR9, 0x2, UPT ;  /* 0x000000020900788c */ /* 0x000fc8000bf04270 */
[----:B------:R-:W-:Y:S01]  /*53a0*/  USEL UR9, UR9, URZ, !UP0 ;  /* 0x0000003f09097287 */ /* 0x000fe2000c000000 */
[----:B------:R-:W-:-:S12]  /*53b0*/  HGMMA.64x128x8.F32.TF32 R88, gdesc[UR12], R88 ;  /* 0x05e000000c5879f0 */ /* 0x000fd80008702858 */
[----:B------:R-:W-:Y:S01]  /*53c0*/  HGMMA.64x128x8.F32.TF32 R88, gdesc[UR20], R88 ;  /* 0x05e00000145879f0 */ /* 0x000fe20008702858 */
[----:B------:R-:W-:-:S11]  /*53d0*/  UIADD3.64 UR20, UR12, 0x402, URZ ;  /* 0x000004020c147897 */ /* 0x000fd6000fffe03f */
[----:B------:R-:W-:-:S12]  /*53e0*/  HGMMA.64x128x8.F32.TF32 R88, gdesc[UR24], R88 ;  /* 0x05e00000185879f0 */ /* 0x000fd80008702858 */
[----:B------:R-:W-:Y:S01]  /*53f0*/  HGMMA.64x128x8.F32.TF32 R24, gdesc[UR4], R24 ;  /* 0x05e00000041879f0 */ /* 0x000fe20008702818 */
[----:B------:R-:W-:Y:S01]  /*5400*/  UIADD3.64 UR4, UR12, 0x400, URZ ;  /* 0x000004000c047897 */ /* 0x000fe2000fffe03f */
[----:B------:R-:W-:Y:S01]  /*5410*/  UMOV UR6, UR14 ;  /* 0x0000000e00067c82 */ /* 0x000fe20008000000 */
[----:B------:R-:W-:-:S09]  /*5420*/  UMOV UR7, UR15 ;  /* 0x0000000f00077c82 */ /* 0x000fd20008000000 */
[----:B------:R-:W-:Y:S01]  /*5430*/  HGMMA.64x128x8.F32.TF32 R24, gdesc[UR4], R24 ;  /* 0x05e00000041879f0 */ /* 0x000fe20008702818 */
[----:B------:R-:W-:Y:S01]  /*5440*/  UIADD3.64 UR4, UR12, 0x404, URZ ;  /* 0x000004040c047897 */ /* 0x000fe2000fffe03f */
[----:B------:R-:W-:Y:S01]  /*5450*/  UMOV UR6, UR26 ;  /* 0x0000001a00067c82 */ /* 0x000fe20008000000 */
[----:B------:R-:W-:-:S09]  /*5460*/  UMOV UR7, UR27 ;  /* 0x0000001b00077c82 */ /* 0x000fd20008000000 */
[----:B------:R-:W-:-:S12]  /*5470*/  HGMMA.64x128x8.F32.TF32 R24, gdesc[UR20], R24 ;  /* 0x05e00000141879f0 */ /* 0x000fd80008702818 */
[----:B------:R-:W-:Y:S01]  /*5480*/  HGMMA.64x128x8.F32.TF32 R24, gdesc[UR4], R24, gsb0 ;  /* 0x05e00000041879f0 */ /* 0x000fe20008002818 */
[----:B------:R-:W-:-:S06]  /*5490*/  ULEA UR4, UR9, UR8, 0xf ;  /* 0x0000000809047291 */ /* 0x000fcc000f8e783f */
[----:B------:R-:W-:Y:S01]  /*54a0*/  VIADD R249, R4, UR4 ;  /* 0x0000000404f97c36 */ /* 0x000fe20008000000 */
[----:B------:R-:W-:Y:S02]  /*54b0*/  WARPGROUP.DEPBAR.LE gsb0, 0x1 ;  /* 0x00008000000079c5 */ /* 0x000fe40000010100 */
[----:B------:R-:W-:Y:S06]  /*54c0*/  BAR.SYNC.DEFER_BLOCKING 0x0 ;  /* 0x0000000000007b1d */ /* 0x000fec0000010000 */
[----:B------:R-:W-:Y:S01]  /*54d0*/  @!PT LDS RZ, [RZ] ;  /* 0x00000000fffff984 */ /* 0x000fe20000000800 */
[----:B------:R-:W-:Y:S01]  /*54e0*/  @!PT LDS RZ, [RZ] ;  /* 0x00000000fffff984 */ /* 0x000fe20000000800 */
[----:B------:R-:W-:Y:S01]  /*54f0*/  @!PT LDS RZ, [RZ] ;  /* 0x00000000fffff984 */ /* 0x000fe20000000800 */
[----:B------:R1:W-:Y:S01]  /*5500*/  LDGSTS.E [R249], desc[UR16][R196.64], P1 ;  /* 0x00000000c4f97fae */ /* 0x0003e20008921850 */
[----:B------:R-:W-:-:S04]  /*5510*/  ISETP.GT.AND P1, PT, R216, 0x1, PT ;  /* 0x00000001d800780c */ /* 0x000fc80003f24270 */
[----:B------:R-:W-:-:S04]  /*5520*/  SEL R251, RZ, 0x4, !P1 ;  /* 0x00000004fffb7807 */ /* 0x000fc80004800000 */
[----:B------:R-:W-:Y:S02]  /*5530*/  SEL R251, R251, RZ, !P0 ;  /* 0x000000fffbfb7207 */ /* 0x000fe40004000000 */
[----:B-1----:R-:W-:Y:S02]  /*5540*/  IADD3 R196, P2, R6, R198, RZ ;  /* 0x000000c606c47210 */ /* 0x002fe40007f5e0ff */
[----:B------:R-:W-:-:S03]  /*5550*/  ISETP.NE.U32.AND P1, PT, R251, RZ, PT ;  /* 0x000000fffb00720c */ /* 0x000fc60003f25070 */
[----:B------:R-:W-:-:S10]  /*5560*/  IMAD.X R197, R211, 0x1, R174, P2 ;  /* 0x00000001d3c57824 */ /* 0x000fd400010e06ae */
[----:B------:R1:W-:Y:S01]  /*5570*/  LDGSTS.E [R249+0x4], desc[UR16][R196.64], P1 ;  /* 0x00004000c4f97fae */ /* 0x0003e20008921850 */
[----:B------:R-:W-:-:S04]  /*5580*/  ISETP.GT.AND P1, PT, R216, 0x2, PT ;  /* 0x00000002d800780c */ /* 0x000fc80003f24270 */
[----:B------:R-:W-:-:S04]  /*5590*/  SEL R251, RZ, 0x4, !P1 ;  /* 0x00000004fffb7807 */ /* 0x000fc80004800000 */
[----:B------:R-:W-:Y:S02]  /*55a0*/  SEL R251, R251, RZ, !P0 ;  /* 0x000000fffbfb7207 */ /* 0x000fe40004000000 */
[----:B-1----:R-:W-:Y:S02]  /*55b0*/  LEA R196, P2, R7, R198, 0x2 ;  /* 0x000000c607c47211 */ /* 0x002fe400078410ff */
        /* <DEDUP_REMOVED lines=14> */
[----:B------:R-:W-:Y:S01]  /*56a0*/  ISETP.NE.U32.AND P1, PT, R251, RZ, PT ;  /* 0x000000fffb00720c */ /* 0x000fe20003f25070 */
[----:B------:R-:W-:Y:S02]  /*56b0*/  VIADD R251, R164, UR4 ;  /* 0x00000004a4fb7c36 */ /* 0x000fe40008000000 */
[----:B------:R-:W-:-:S10]  /*56c0*/  IMAD.X R197, R211, 0x1, R239, P2 ;  /* 0x00000001d3c57824 */ /* 0x000fd400010e06ef */
[----:B------:R1:W-:Y:S01]  /*56d0*/  LDGSTS.E [R251], desc[UR16][R196.64], P1 ;  /* 0x00000000c4fb7fae */ /* 0x0003e20008921850 */
        /* <DEDUP_REMOVED lines=171> */
[----:B------:R-:W-:Y:S01]  /*6190*/  VIADD R251, R171, UR4 ;  /* 0x00000004abfb7c36 */ /* 0x000fe20008000000 */
[----:B------:R-:W-:Y:S01]  /*61a0*/  ULEA UR4, UR9, UR8, 0xe ;  /* 0x0000000809047291 */ /* 0x000fe2000f8e703f */
        /* <DEDUP_REMOVED lines=23> */
[----:B------:R-:W-:Y:S01]  /*6320*/  ISETP.GE.AND P1, PT, R167, R216, PT ;  /* 0x000000d8a700720c */ /* 0x000fe20003f26270 */
[----:B------:R-:W-:Y:S02]  /*6330*/  VIADD R216, R216, 0xffffffe0 ;  /* 0xffffffe0d8d87836 */ /* 0x000fe40000000000 */
[----:B------:R-:W0:Y:S01]  /*6340*/  LDGDEPBAR ;  /* 0x00000000000079af */ /* 0x000e220000000000 */
[----:B------:R-:W-:-:S04]  /*6350*/  SEL R249, RZ, 0x4, P1 ;  /* 0x00000004fff97807 */ /* 0x000fc80000800000 */
[----:B------:R-:W-:Y:S02]  /*6360*/  SEL R249, R249, RZ, !P0 ;  /* 0x000000fff9f97207 */ /* 0x000fe40004000000 */
[----:B-1----:R-:W-:Y:S02]  /*6370*/  IADD3 R196, P1, R172, R209, RZ ;  /* 0x000000d1acc47210 */ /* 0x002fe40007f3e0ff */
[----:B------:R-:W-:Y:S01]  /*6380*/  ISETP.NE.U32.AND P0, PT, R249, RZ, PT ;  /* 0x000000fff900720c */ /* 0x000fe20003f05070 */
[----:B------:R-:W-:Y:S02]  /*6390*/  VIADD R249, R5, UR4 ;  /* 0x0000000405f97c36 */ /* 0x000fe40008000000 */
[----:B------:R-:W-:-:S10]  /*63a0*/  IMAD.X R197, R212, 0x1, R175, P1 ;  /* 0x00000001d4c57824 */ /* 0x000fd400008e06af */
[----:B------:R1:W-:Y:S02]  /*63b0*/  LDGSTS.E [R249+0x18000], desc[UR16][R196.64], P0 ;  /* 0x18000000c4f97fae */ /* 0x0003e40008121850 */
[----:B-1----:R-:W-:-:S05]  /*63c0*/  IADD3 R196, P1, R172, R207, RZ ;  /* 0x000000cfacc47210 */ /* 0x002fca0007f3e0ff */
[----:B------:R-:W-:-:S05]  /*63d0*/  IMAD.X R197, R210, 0x1, R175, P1 ;  /* 0x00000001d2c57824 */ /* 0x000fca00008e06af */
        /* <DEDUP_REMOVED lines=25> */
[----:B-1----:R-:W-:Y:S02]  /*6570*/  IADD3 R196, P1, R172, R185, RZ ;  /* 0x000000b9acc47210 */ /* 0x002fe40007f3e0ff */
[----:B------:R-:W-:-:S03]  /*6580*/  IADD3 R185, P6, R185, R214, RZ ;  /* 0x000000d6b9b97210 */ /* 0x000fc60007fde0ff */
[C---:B------:R-:W-:Y:S02]  /*6590*/  IMAD.X R197, R188.reuse, 0x1, R175, P1 ;  /* 0x00000001bcc57824 */ /* 0x040fe400008e06af */
[--C-:B------:R-:W-:Y:S01]  /*65a0*/  IMAD.X R188, R188, 0x1, R217.reuse, P6 ;  /* 0x00000001bcbc7824 */ /* 0x100fe200030e06d9 */
[-C--:B------:R-:W-:Y:S02]  /*65b0*/  IADD3 R203, P6, R203, R214.reuse, RZ ;  /* 0x000000d6cbcb7210 */ /* 0x080fe40007fde0ff */
[----:B------:R1:W-:Y:S03]  /*65c0*/  LDGSTS.E [R249+0x1a800], desc[UR16][R196.64], P0 ;  /* 0x1a800000c4f97fae */ /* 0x0003e60008121850 */
[----:B------:R-:W-:Y:S01]  /*65d0*/  IMAD.X R206, R206, 0x1, R217, P6 ;  /* 0x00000001cece7824 */ /* 0x000fe200030e06d9 */
        /* <DEDUP_REMOVED lines=11> */
[----:B------:R-:W-:Y:S02]  /*6690*/  IADD3 R199, P4, R199, R214, RZ ;  /* 0x000000d6c7c77210 */ /* 0x000fe40007f9e0ff */
[----:B------:R1:W-:Y:S03]  /*66a0*/  LDGSTS.E [R249+0x1b000], desc[UR16][R196.64], P0 ;  /* 0x1b000000c4f97fae */ /* 0x0003e60008121850 */
[----:B------:R-:W-:Y:S01]  /*66b0*/  IMAD.X R176, R176, 0x1, R217, P4 ;  /* 0x00000001b0b07824 */ /* 0x000fe200020e06d9 */
[----:B------:R-:W-:Y:S02]  /*66c0*/  ISETP.NE.U32.AND P4, PT, R245, R247, PT ;  /* 0x000000f7f500720c */ /* 0x000fe40003f85070 */
[----:B-1----:R-:W-:-:S02]  /*66d0*/  IADD3 R196, P1, R172, R179, RZ ;  /* 0x000000b3acc47210 */ /* 0x002fc40007f3e0ff */
[----:B------:R-:W-:-:S03]  /*66e0*/  IADD3 R179, P3, R179, R214, RZ ;  /* 0x000000d6b3b37210 */ /* 0x000fc60007f7e0ff */
[C---:B------:R-:W-:Y:S02]  /*66f0*/  IMAD.X R197, R182.reuse, 0x1, R175, P1 ;  /* 0x00000001b6c57824 */ /* 0x040fe400008e06af */
[--C-:B------:R-:W-:Y:S01]  /*6700*/  IMAD.X R182, R182, 0x1, R217.reuse, P3 ;  /* 0x00000001b6b67824 */ /* 0x100fe200018e06d9 */
[----:B------:R-:W-:Y:S02]  /*6710*/  IADD3 R193, P3, R193, R214, RZ ;  /* 0x000000d6c1c17210 */ /* 0x000fe40007f7e0ff */
[----:B------:R1:W-:Y:S03]  /*6720*/  LDGSTS.E [R249+0x1b400], desc[UR16][R196.64], P0 ;  /* 0x1b400000c4f97fae */ /* 0x0003e60008121850 */
[----:B------:R-:W-:Y:S01]  /*6730*/  IMAD.X R204, R204, 0x1, R217, P3 ;  /* 0x00000001cccc7824 */ /* 0x000fe200018e06d9 */
[----:B------:R-:W-:-:S05]  /*6740*/  LEA R198, P3, R173, R198, 0x2 ;  /* 0x000000c6adc67211 */ /* 0x000fca00078610ff */
        /* <DEDUP_REMOVED lines=8> */
[----:B------:R-:W-:-:S05]  /*67d0*/  IADD3 R209, P2, R209, R214, RZ ;  /* 0x000000d6d1d17210 */ /* 0x000fca0007f5e0ff */
[----:B------:R-:W-:Y:S01]  /*67e0*/  IMAD.X R212, R212, 0x1, R217, P2 ;  /* 0x00000001d4d47824 */ /* 0x000fe200010e06d9 */
[----:B-1----:R-:W-:-:S05]  /*67f0*/  IADD3 R196, P1, R172, R215, RZ ;  /* 0x000000d7acc47210 */ /* 0x002fca0007f3e0ff */
[----:B------:R-:W-:Y:S01]  /*6800*/  IMAD.X R197, R178, 0x1, R175, P1 ;  /* 0x00000001b2c57824 */ /* 0x000fe200008e06af */
[----:B------:R-:W-:-:S04]  /*6810*/  IADD3 R215, P1, R215, R214, RZ ;  /* 0x000000d6d7d77210 */ /* 0x000fc80007f3e0ff */
[----:B------:R1:W-:Y:S01]  /*6820*/  LDGSTS.E [R249+0x1bc00], desc[UR16][R196.64], P0 ;  /* 0x1bc00000c4f97fae */ /* 0x0003e20008121850 */
[--C-:B------:R-:W-:Y:S01]  /*6830*/  IMAD.X R178, R178, 0x1, R217.reuse, P1 ;  /* 0x00000001b2b27824 */ /* 0x100fe200008e06d9 */
[-C--:B------:R-:W-:Y:S02]  /*6840*/  IADD3 R189, P0, R189, R214.reuse, RZ ;  /* 0x000000d6bdbd7210 */ /* 0x080fe40007f1e0ff */
[-C--:B------:R-:W-:Y:S01]  /*6850*/  IADD3 R187, P1, R187, R214.reuse, RZ ;  /* 0x000000d6bbbb7210 */ /* 0x080fe20007f3e0ff */
[----:B------:R-:W0:Y:S02]  /*6860*/  LDGDEPBAR ;  /* 0x00000000000079af */ /* 0x000e240000000000 */
[--C-:B------:R-:W-:Y:S01]  /*6870*/  IMAD.X R190, R190, 0x1, R217.reuse, P0 ;  /* 0x00000001bebe7824 */ /* 0x100fe200000e06d9 */
[-C--:B------:R-:W-:Y:S01]  /*6880*/  IADD3 R205, P0, R205, R214.reuse, RZ ;  /* 0x000000d6cdcd7210 */ /* 0x080fe20007f1e0ff */
[----:B------:R-:W-:Y:S01]  /*6890*/  IMAD.X R192, R192, 0x1, R217, P1 ;  /* 0x00000001c0c07824 */ /* 0x000fe200008e06d9 */
[----:B------:R-:W-:-:S03]  /*68a0*/  IADD3 R207, P1, R207, R214, RZ ;  /* 0x000000d6cfcf7210 */ /* 0x000fc60007f3e0ff */
[--C-:B------:R-:W-:Y:S02]  /*68b0*/  IMAD.X R208, R208, 0x1, R217.reuse, P0 ;  /* 0x00000001d0d07824 */ /* 0x100fe400000e06d9 */
[----:B------:R-:W-:Y:S01]  /*68c0*/  IMAD.X R210, R210, 0x1, R217, P1 ;  /* 0x00000001d2d27824 */ /* 0x000fe200008e06d9 */
[----:B-1----:R-:W-:Y:S07]  /*68d0*/  @P4 BRA `(.L_x_1) ;  /* 0xffffffe800144947 */ /* 0x002fee000383ffff */
.L_x_0:
[----:B------:R-:W-:Y:S02]  /*68e0*/  WARPGROUP.DEPBAR.LE gsb0, 0x0 ;  /* 0x00008000000079c5 */ /* 0x000fe40000010000 */
[----:B------:R-:W-:-:S04]  /*68f0*/  DEPBAR.LE SB0, 0x0 ;  /* 0x000080000000791a */ /* 0x000fc80000000000 */
[C---:B------:R-:W-:Y:S01]  /*6900*/  IMAD.SHL.U32 R4, R0.reuse, 0x10, RZ ;  /* 0x0000001000047824 */ /* 0x040fe200078e00ff */
[C---:B------:R-:W-:Y:S01]  /*6910*/  LOP3.LUT R7, R0.reuse, 0xe0, RZ, 0xc0, !PT ;  /* 0x000000e000077812 */ /* 0x040fe200078ec0ff */
[----:B------:R-:W-:Y:S01]  /*6920*/  IMAD.SHL.U32 R5, R0, 0x80, RZ ;  /* 0x0000008000057824 */ /* 0x000fe200078e00ff */
[----:B------:R-:W-:Y:S01]  /*6930*/  ISETP.GE.AND P0, PT, R3, R194, PT ;  /* 0x000000c20300720c */ /* 0x000fe20003f06270 */
[----:B------:R-:W-:Y:S01]  /*6940*/  IMAD.MOV.U32 R12, RZ, RZ, R88 ;  /* 0x000000ffff0c7224 */ /* 0x000fe200078e0058 */
[----:B------:R-:W-:Y:S01]  /*6950*/  LOP3.LUT R4, R4, 0xf0, RZ, 0xc0, !PT ;  /* 0x000000f004047812 */ /* 0x000fe200078ec0ff */
[----:B------:R-:W-:Y:S01]  /*6960*/  IMAD.MOV.U32 R13, RZ, RZ, R90 ;  /* 0x000000ffff0d7224 */ /* 0x000fe200078e005a */
[----:B------:R-:W-:Y:S01]  /*6970*/  LOP3.LUT R5, R5, 0x800, RZ, 0xc0, !PT ;  /* 0x0000080005057812 */ /* 0x000fe200078ec0ff */
[----:B------:R-:W-:Y:S01]  /*6980*/  IMAD.MOV.U32 R14, RZ, RZ, R24 ;  /* 0x000000ffff0e7224 */ /* 0x000fe200078e0018 */
[----:B------:R-:W-:Y:S01]  /*6990*/  ULDC UR4, c[0x0][0x22c] ;  /* 0x00008b0000047ab9 */ /* 0x000fe20000000800 */
[----:B------:R-:W-:Y:S01]  /*69a0*/  IMAD.MOV.U32 R15, RZ, RZ, R26 ;  /* 0x000000ffff0f7224 */ /* 0x000fe200078e001a */
[----:B------:R-:W-:Y:S01]  /*69b0*/  IADD3 R4, R5, UR8, R4 ;  /* 0x0000000805047c10 */ /* 0x000fe2000fffe004 */
[----:B------:R-:W-:Y:S01]  /*69c0*/  VIADD R5, R2, 0x1 ;  /* 0x0000000102057836 */ /* 0x000fe20000000000 */
[----:B------:R-:W-:Y:S01]  /*69d0*/  ULDC UR5, c[0x0][0x22c] ;  /* 0x00008b0000057ab9 */ /* 0x000fe20000000800 */
[----:B------:R-:W-:Y:S01]  /*69e0*/  LOP3.LUT R0, R0, 0xff, RZ, 0xc0, !PT ;  /* 0x000000ff00007812 */ /* 0x000fe200078ec0ff */
[----:B------:R-:W-:Y:S01]  /*69f0*/  IMAD.MOV.U32 R20, RZ, RZ, R89 ;  /* 0x000000ffff147224 */ /* 0x000fe200078e0059 */
[----:B------:R-:W-:Y:S01]  /*6a00*/  ULDC.64 UR6, c[0x0][0x220] ;  /* 0x0000880000067ab9 */ /* 0x000fe20000000a00 */
[----:B------:R-:W-:Y:S01]  /*6a10*/  IMAD R8, R7, 0x8, R4 ;  /* 0x0000000807087824 */ /* 0x000fe200078e0204 */
[----:B------:R-:W-:Y:S01]  /*6a20*/  BAR.SYNC.DEFER_BLOCKING 0x0 ;  /* 0x0000000000007b1d */ /* 0x000fe20000010000 */
[C---:B------:R-:W-:Y:S01]  /*6a30*/  VIADD R4, R2.reuse, 0x2 ;  /* 0x0000000202047836 */ /* 0x040fe20000000000 */
[----:B------:R-:W-:Y:S01]  /*6a40*/  ISETP.LT.AND P1, PT, R5, UR4, !P0 ;  /* 0x0000000405007c0c */ /* 0x000fe2000c721270 */
[----:B------:R-:W-:Y:S01]  /*6a50*/  VIADD R5, R2, 0x3 ;  /* 0x0000000302057836 */ /* 0x000fe20000000000 */
[----:B------:R-:W-:Y:S01]  /*6a60*/  LEA R0, R0, UR8, 0x4 ;  /* 0x0000000800007c11 */ /* 0x000fe2000f8e20ff */
[----:B------:R-:W-:Y:S01]  /*6a70*/  IMAD.MOV.U32 R21, RZ, RZ, R91 ;  /* 0x000000ffff157224 */ /* 0x000fe200078e005b */
[----:B------:R-:W-:Y:S01]  /*6a80*/  ISETP.LT.AND P5, PT, R4, UR5, !P0 ;  /* 0x0000000504007c0c */ /* 0x000fe2000c7a1270 */
[----:B------:R-:W-:Y:S01]  /*6a90*/  VIADD R4, R2, 0x4 ;  /* 0x0000000402047836 */ /* 0x000fe20000000000 */
[----:B------:R-:W-:Y:S01]  /*6aa0*/  ULDC UR4, c[0x0][0x22c] ;  /* 0x00008b0000047ab9 */ /* 0x000fe20000000800 */
[----:B------:R-:W-:Y:S01]  /*6ab0*/  ULDC UR5, c[0x0][0x22c] ;  /* 0x00008b0000057ab9 */ /* 0x000fe20000000800 */
[----:B------:R-:W-:Y:S01]  /*6ac0*/  ISETP.LT.AND P4, PT, R5, UR4, !P0 ;  /* 0x0000000405007c0c */ /* 0x000fe2000c781270 */
[----:B------:R-:W-:Y:S01]  /*6ad0*/  IMAD.MOV.U32 R22, RZ, RZ, R25 ;  /* 0x000000ffff167224 */ /* 0x000fe200078e0019 */
[----:B------:R-:W-:Y:S01]  /*6ae0*/  ISETP.LT.AND P3, PT, R4, UR5, !P0 ;  /* 0x0000000504007c0c */ /* 0x000fe2000c761270 */
[----:B------:R-:W-:Y:S01]  /*6af0*/  IMAD.MOV.U32 R23, RZ, RZ, R27 ;  /* 0x000000ffff177224 */ /* 0x000fe200078e001b */
[----:B------:R-:W-:Y:S01]  /*6b00*/  ULDC UR5, c[0x0][0x244] ;  /* 0x0000910000057ab9 */ /* 0x000fe20000000800 */
[----:B------:R-:W-:Y:S01]  /*6b10*/  IMAD.MOV.U32 R24, RZ, RZ, R92 ;  /* 0x000000ffff187224 */ /* 0x000fe200078e005c */
[----:B------:R-:W-:Y:S01]  /*6b20*/  ULDC UR4, c[0x0][0x248] ;  /* 0x0000920000047ab9 */ /* 0x000fe20000000800 */
[----:B------:R-:W-:Y:S01]  /*6b30*/  IMAD.MOV.U32 R25, RZ, RZ, R94 ;  /* 0x000000ffff197224 */ /* 0x000fe200078e005e */
[----:B------:R-:W-:Y:S01]  /*6b40*/  ISETP.LT.AND P2, PT, R2, R195, !P0 ;  /* 0x000000c30200720c */ /* 0x000fe20004741270 */
[----:B------:R-:W-:-:S02]  /*6b50*/  IMAD.MOV.U32 R26, RZ, RZ, R28 ;  /* 0x000000ffff1a7224 */ /* 0x000fc400078e001c */
[----:B------:R-:W-:Y:S02]  /*6b60*/  IMAD.MOV.U32 R27, RZ, RZ, R30 ;  /* 0x000000ffff1b7224 */ /* 0x000fe400078e001e */
[----:B------:R-:W-:Y:S01]  /*6b70*/  IMAD.MOV.U32 R88, RZ, RZ, R93 ;  /* 0x000000ffff587224 */ /* 0x000fe200078e005d */
[----:B------:R-:W-:Y:S01]  /*6b80*/  STSM.16.M88.4 [R8], R12 ;  /* 0x0000000c08007844 */ /* 0x000fe20000000200 */
[----:B------:R-:W-:Y:S02]  /*6b90*/  IMAD.MOV.U32 R89, RZ, RZ, R95 ;  /* 0x000000ffff597224 */ /* 0x000fe400078e005f */
[----:B------:R-:W-:Y:S01]  /*6ba0*/  IMAD.MOV.U32 R90, RZ, RZ, R29 ;  /* 0x000000ffff5a7224 */ /* 0x000fe200078e001d */
[----:B------:R-:W-:Y:S01]  /*6bb0*/  BAR.SYNC.DEFER_BLOCKING 0x0 ;  /* 0x0000000000007b1d */ /* 0x000fe20000010000 */
[----:B------:R-:W-:Y:S02]  /*6bc0*/  IMAD.MOV.U32 R91, RZ, RZ, R31 ;  /* 0x000000ffff5b7224 */ /* 0x000fe400078e001f */
[----:B------:R-:W-:-:S02]  /*6bd0*/  IMAD.MOV.U32 R28, RZ, RZ, R96 ;  /* 0x000000ffff1c7224 */ /* 0x000fc400078e0060 */
[----:B------:R-:W-:Y:S02]  /*6be0*/  IMAD.MOV.U32 R29, RZ, RZ, R98 ;  /* 0x000000ffff1d7224 */ /* 0x000fe400078e0062 */
[----:B------:R-:W-:Y:S02]  /*6bf0*/  IMAD.MOV.U32 R30, RZ, RZ, R32 ;  /* 0x000000ffff1e7224 */ /* 0x000fe400078e0020 */
[----:B------:R-:W-:Y:S02]  /*6c00*/  IMAD.MOV.U32 R31, RZ, RZ, R34 ;  /* 0x000000ffff1f7224 */ /* 0x000fe400078e0022 */
[----:B------:R-:W-:Y:S02]  /*6c10*/  IMAD.MOV.U32 R92, RZ, RZ, R97 ;  /* 0x000000ffff5c7224 */ /* 0x000fe400078e0061 */
[----:B------:R-:W-:Y:S02]  /*6c20*/  IMAD.MOV.U32 R93, RZ, RZ, R99 ;  /* 0x000000ffff5d7224 */ /* 0x000fe400078e0063 */
[----:B------:R-:W-:-:S02]  /*6c30*/  IMAD.MOV.U32 R94, RZ, RZ, R33 ;  /* 0x000000ffff5e7224 */ /* 0x000fc400078e0021 */
[----:B------:R-:W-:Y:S02]  /*6c40*/  IMAD.MOV.U32 R95, RZ, RZ, R35 ;  /* 0x000000ffff5f7224 */ /* 0x000fe400078e0023 */
[----:B------:R-:W-:Y:S02]  /*6c50*/  IMAD.MOV.U32 R96, RZ, RZ, R101 ;  /* 0x000000ffff607224 */ /* 0x000fe400078e0065 */
[----:B------:R-:W-:Y:S02]  /*6c60*/  IMAD.MOV.U32 R97, RZ, RZ, R103 ;  /* 0x000000ffff617224 */ /* 0x000fe400078e0067 */
[----:B------:R-:W-:Y:S01]  /*6c70*/  IMAD.MOV.U32 R98, RZ, RZ, R37 ;  /* 0x000000ffff627224 */ /* 0x000fe200078e0025 */
[----:B------:R-:W1:Y:S01]  /*6c80*/  LDS.128 R4, [R0] ;  /* 0x0000000000047984 */ /* 0x000e620000000c00 */
[----:B------:R-:W-:Y:S02]  /*6c90*/  IMAD.MOV.U32 R99, RZ, RZ, R39 ;  /* 0x000000ffff637224 */ /* 0x000fe400078e0027 */
[----:B------:R-:W-:Y:S01]  /*6ca0*/  IMAD.MOV.U32 R103, RZ, RZ, R43 ;  /* 0x000000ffff677224 */ /* 0x000fe200078e002b */
[----:B------:R-:W-:Y:S01]  /*6cb0*/  BAR.SYNC.DEFER_BLOCKING 0x0 ;  /* 0x0000000000007b1d */ /* 0x000fe20000010000 */
[----:B------:R-:W-:-:S02]  /*6cc0*/  IMAD.MOV.U32 R101, RZ, RZ, R107 ;  /* 0x000000ffff657224 */ /* 0x000fc400078e006b */
[----:B------:R-:W-:Y:S02]  /*6cd0*/  IMAD.MOV.U32 R107, RZ, RZ, R47 ;  /* 0x000000ffff6b7224 */ /* 0x000fe400078e002f */
[----:B------:R-:W-:Y:S01]  /*6ce0*/  IMAD R9, R3, UR5, RZ ;  /* 0x0000000503097c24 */ /* 0x000fe2000f8e02ff */
[----:B------:R-:W-:-:S04]  /*6cf0*/  ULDC UR5, c[0x0][0x22c] ;  /* 0x00008b0000057ab9 */ /* 0x000fc80000000800 */
[----:B------:R-:W-:-:S04]  /*6d00*/  LEA R3, P6, R9, UR6, 0x2 ;  /* 0x0000000609037c11 */ /* 0x000fc8000f8c10ff */
[----:B------:R-:W-:Y:S01]  /*6d10*/  LEA.HI.X.SX32 R9, R9, UR7, 0x2, P6 ;  /* 0x0000000709097c11 */ /* 0x000fe2000b0f16ff */
[----:B------:R-:W-:Y:S01]  /*6d20*/  STSM.16.M88.4 [R8], R20 ;  /* 0x0000001408007844 */ /* 0x000fe20000000200 */
[----:B------:R-:W-:Y:S06]  /*6d30*/  BAR.SYNC.DEFER_BLOCKING 0x0 ;  /* 0x0000000000007b1d */ /* 0x000fec0000010000 */
[----:B------:R-:W2:Y:S02]  /*6d40*/  LDS.128 R16, [R0] ;  /* 0x0000000000107984 */ /* 0x000ea40000000c00 */
[----:B------:R-:W-:Y:S06]  /*6d50*/  BAR.SYNC.DEFER_BLOCKING 0x0 ;  /* 0x0000000000007b1d */ /* 0x000fec0000010000 */
[----:B------:R-:W-:Y:S02]  /*6d60*/  STSM.16.M88.4 [R8], R24 ;  /* 0x0000001808007844 */ /* 0x000fe40000000200 */
[----:B------:R-:W-:Y:S06]  /*6d70*/  BAR.SYNC.DEFER_BLOCKING 0x0 ;  /* 0x0000000000007b1d */ /* 0x000fec0000010000 */
[----:B------:R-:W3:Y:S02]  /*6d80*/  LDS.128 R12, [R0] ;  /* 0x00000000000c7984 */ /* 0x000ee40000000c00 */
[----:B------:R-:W-:Y:S06]  /*6d90*/  BAR.SYNC.DEFER_BLOCKING 0x0 ;  /* 0x0000000000007b1d */ /* 0x000fec0000010000 */
[----:B------:R4:W-:Y:S02]  /*6da0*/  STSM.16.M88.4 [R8], R88 ;  /* 0x0000005808007844 */ /* 0x0009e40000000200 */
[----:B------:R-:W-:Y:S01]  /*6db0*/  BAR.SYNC.DEFER_BLOCKING 0x0 ;  /* 0x0000000000007b1d */ /* 0x000fe20000010000 */
[----:B----4-:R-:W-:-:S02]  /*6dc0*/  IMAD.MOV.U32 R88, RZ, RZ, R100 ;  /* 0x000000ffff587224 */ /* 0x010fc400078e0064 */
[----:B------:R-:W-:Y:S02]  /*6dd0*/  IMAD.MOV.U32 R89, RZ, RZ, R102 ;  /* 0x000000ffff597224 */ /* 0x000fe400078e0066 */
[----:B------:R-:W-:Y:S02]  /*6de0*/  IMAD.MOV.U32 R90, RZ, RZ, R36 ;  /* 0x000000ffff5a7224 */ /* 0x000fe400078e0024 */
[----:B------:R-:W-:Y:S02]  /*6df0*/  IMAD.MOV.U32 R91, RZ, RZ, R38 ;  /* 0x000000ffff5b7224 */ /* 0x000fe400078e0026 */
[----:B------:R-:W-:Y:S02]  /*6e00*/  IMAD.MOV.U32 R102, RZ, RZ, R41 ;  /* 0x000000ffff667224 */ /* 0x000fe400078e0029 */
[----:B------:R-:W-:Y:S01]  /*6e10*/  IMAD.MOV.U32 R100, RZ, RZ, R105 ;  /* 0x000000ffff647224 */ /* 0x000fe200078e0069 */
[----:B------:R-:W4:Y:S01]  /*6e20*/  LDS.128 R24, [R0] ;  /* 0x0000000000187984 */ /* 0x000f220000000c00 */
[----:B------:R-:W-:-:S02]  /*6e30*/  IMAD.MOV.U32 R105, RZ, RZ, R111 ;  /* 0x000000ffff697224 */ /* 0x000fc400078e006f */
[----:B------:R-:W-:Y:S01]  /*6e40*/  IMAD.MOV.U32 R111, RZ, RZ, R51 ;  /* 0x000000ffff6f7224 */ /* 0x000fe200078e0033 */
[----:B------:R-:W-:Y:S06]  /*6e50*/  BAR.SYNC.DEFER_BLOCKING 0x0 ;  /* 0x0000000000007b1d */ /* 0x000fec0000010000 */
[----:B------:R-:W-:Y:S02]  /*6e60*/  STSM.16.M88.4 [R8], R28 ;  /* 0x0000001c08007844 */ /* 0x000fe40000000200 */
[----:B------:R-:W-:Y:S06]  /*6e70*/  BAR.SYNC.DEFER_BLOCKING 0x0 ;  /* 0x0000000000007b1d */ /* 0x000fec0000010000 */
[----:B------:R-:W5:Y:S02]  /*6e80*/  LDS.128 R20, [R0] ;  /* 0x0000000000147984 */ /* 0x000f640000000c00 */
[----:B------:R-:W-:Y:S06]  /*6e90*/  BAR.SYNC.DEFER_BLOCKING 0x0 ;  /* 0x0000000000007b1d */ /* 0x000fec0000010000 */
[----:B------:R1:W-:Y:S02]  /*6ea0*/  STSM.16.M88.4 [R8], R92 ;  /* 0x0000005c08007844 */ /* 0x0003e40000000200 */
[----:B------:R-:W-:Y:S01]  /*6eb0*/  BAR.SYNC.DEFER_BLOCKING 0x0 ;  /* 0x0000000000007b1d */ /* 0x000fe20000010000 */
[----:B-1----:R-:W-:-:S02]  /*6ec0*/  IMAD.MOV.U32 R94, RZ, RZ, R40 ;  /* 0x000000ffff5e7224 */ /* 0x002fc400078e0028 */
[----:B------:R-:W-:Y:S02]  /*6ed0*/  IMAD.MOV.U32 R95, RZ, RZ, R42 ;  /* 0x000000ffff5f7224 */ /* 0x000fe400078e002a */
[----:B------:R-:W-:Y:S02]  /*6ee0*/  IMAD.MOV.U32 R92, RZ, RZ, R104 ;  /* 0x000000ffff5c7224 */ /* 0x000fe400078e0068 */
[----:B------:R-:W-:Y:S02]  /*6ef0*/  IMAD.MOV.U32 R93, RZ, RZ, R106 ;  /* 0x000000ffff5d7224 */ /* 0x000fe400078e006a */
[----:B------:R-:W-:Y:S02]  /*6f00*/  IMAD.MOV.U32 R106, RZ, RZ, R45 ;  /* 0x000000ffff6a7224 */ /* 0x000fe400078e002d */
[----:B------:R-:W-:Y:S01]  /*6f10*/  IMAD.MOV.U32 R104, RZ, RZ, R109 ;  /* 0x000000ffff687224 */ /* 0x000fe200078e006d */
[----:B------:R-:W1:Y:S01]  /*6f20*/  LDS.128 R32, [R0] ;  /* 0x0000000000207984 */ /* 0x000e620000000c00 */
[----:B------:R-:W-:-:S02]  /*6f30*/  IMAD.MOV.U32 R109, RZ, RZ, R115 ;  /* 0x000000ffff6d7224 */ /* 0x000fc400078e0073 */
[----:B------:R-:W-:Y:S01]  /*6f40*/  IMAD.MOV.U32 R115, RZ, RZ, R55 ;  /* 0x000000ffff737224 */ /* 0x000fe200078e0037 */
[----:B------:R-:W-:Y:S06]  /*6f50*/  BAR.SYNC.DEFER_BLOCKING 0x0 ;  /* 0x0000000000007b1d */ /* 0x000fec0000010000 */
[----:B------:R-:W-:Y:S02]  /*6f60*/  STSM.16.M88.4 [R8], R88 ;  /* 0x0000005808007844 */ /* 0x000fe40000000200 */
[----:B------:R-:W-:Y:S06]  /*6f70*/  BAR.SYNC.DEFER_BLOCKING 0x0 ;  /* 0x0000000000007b1d */ /* 0x000fec0000010000 */
[----:B------:R-:W1:Y:S02]  /*6f80*/  LDS.128 R28, [R0] ;  /* 0x00000000001c7984 */ /* 0x000e640000000c00 */
[----:B------:R-:W-:Y:S06]  /*6f90*/  BAR.SYNC.DEFER_BLOCKING 0x0 ;  /* 0x0000000000007b1d */ /* 0x000fec0000010000 */
[----:B------:R2:W-:Y:S02]  /*6fa0*/  STSM.16.M88.4 [R8], R96 ;  /* 0x0000006008007844 */ /* 0x0005e40000000200 */
[----:B------:R-:W-:Y:S01]  /*6fb0*/  BAR.SYNC.DEFER_BLOCKING 0x0 ;  /* 0x0000000000007b1d */ /* 0x000fe20000010000 */
[----:B--2---:R-:W-:-:S02]  /*6fc0*/  IMAD.MOV.U32 R96, RZ, RZ, R108 ;  /* 0x000000ffff607224 */ /* 0x004fc400078e006c */
[----:B------:R-:W-:Y:S02]  /*6fd0*/  IMAD.MOV.U32 R97, RZ, RZ, R110 ;  /* 0x000000ffff617224 */ /* 0x000fe400078e006e */
[----:B------:R-:W-:Y:S02]  /*6fe0*/  IMAD.MOV.U32 R98, RZ, RZ, R44 ;  /* 0x000000ffff627224 */ /* 0x000fe400078e002c */
[----:B------:R-:W-:Y:S02]  /*6ff0*/  IMAD.MOV.U32 R99, RZ, RZ, R46 ;  /* 0x000000ffff637224 */ /* 0x000fe400078e002e */
[----:B------:R-:W-:Y:S02]  /*7000*/  IMAD.MOV.U32 R110, RZ, RZ, R49 ;  /* 0x000000ffff6e7224 */ /* 0x000fe400078e0031 */
[----:B------:R-:W-:Y:S01]  /*7010*/  IMAD.MOV.U32 R108, RZ, RZ, R113 ;  /* 0x000000ffff6c7224 */ /* 0x000fe200078e0071 */
[----:B------:R-:W2:Y:S01]  /*7020*/  LDS.128 R40, [R0] ;  /* 0x0000000000287984 */ /* 0x000ea20000000c00 */
[----:B------:R-:W-:-:S02]  /*7030*/  IMAD.MOV.U32 R113, RZ, RZ, R119 ;  /* 0x000000ffff717224 */ /* 0x000fc400078e0077 */
[----:B------:R-:W-:Y:S01]  /*7040*/  IMAD.MOV.U32 R119, RZ, RZ, R59 ;  /* 0x000000ffff777224 */ /* 0x000fe200078e003b */
[----:B------:R-:W-:Y:S06]  /*7050*/  BAR.SYNC.DEFER_BLOCKING 0x0 ;  /* 0x0000000000007b1d */ /* 0x000fec0000010000 */
[----:B------:R-:W-:Y:S02]  /*7060*/  STSM.16.M88.4 [R8], R92 ;  /* 0x0000005c08007844 */ /* 0x000fe40000000200 */
[----:B------:R-:W-:Y:S06]  /*7070*/  BAR.SYNC.DEFER_BLOCKING 0x0 ;  /* 0x0000000000007b1d */ /* 0x000fec0000010000 */
[----:B------:R-:W2:Y:S02]  /*7080*/  LDS.128 R36, [R0] ;  /* 0x0000000000247984 */ /* 0x000ea40000000c00 */
[----:B------:R-:W-:Y:S06]  /*7090*/  BAR.SYNC.DEFER_BLOCKING 0x0 ;  /* 0x0000000000007b1d */ /* 0x000fec0000010000 */
[----:B------:R3:W-:Y:S02]  /*70a0*/  STSM.16.M88.4 [R8], R100 ;  /* 0x0000006408007844 */ /* 0x0007e40000000200 */
[----:B------:R-:W-:Y:S01]  /*70b0*/  BAR.SYNC.DEFER_BLOCKING 0x0 ;  /* 0x0000000000007b1d */ /* 0x000fe20000010000 */
[----:B---3--:R-:W-:-:S02]  /*70c0*/  IMAD.MOV.U32 R100, RZ, RZ, R112 ;  /* 0x000000ffff647224 */ /* 0x008fc400078e0070 */
[----:B------:R-:W-:Y:S02]  /*70d0*/  IMAD.MOV.U32 R101, RZ, RZ, R114 ;  /* 0x000000ffff657224 */ /* 0x000fe400078e0072 */
[----:B------:R-:W-:Y:S02]  /*70e0*/  IMAD.MOV.U32 R102, RZ, RZ, R48 ;  /* 0x000000ffff667224 */ /* 0x000fe400078e0030 */
[----:B------:R-:W-:Y:S02]  /*70f0*/  IMAD.MOV.U32 R103, RZ, RZ, R50 ;  /* 0x000000ffff677224 */ /* 0x000fe400078e0032 */
[----:B------:R-:W-:Y:S02]  /*7100*/  IMAD.MOV.U32 R114, RZ, RZ, R53 ;  /* 0x000000ffff727224 */ /* 0x000fe400078e0035 */
[----:B------:R-:W-:Y:S01]  /*7110*/  IMAD.MOV.U32 R112, RZ, RZ, R117 ;  /* 0x000000ffff707224 */ /* 0x000fe200078e0075 */
[----:B------:R-:W3:Y:S01]  /*7120*/  LDS.128 R88, [R0] ;  /* 0x0000000000587984 */ /* 0x000ee20000000c00 */
[----:B------:R-:W-:-:S02]  /*7130*/  IMAD.MOV.U32 R117, RZ, RZ, R123 ;  /* 0x000000ffff757224 */ /* 0x000fc400078e007b */
[----:B------:R-:W-:Y:S01]  /*7140*/  IMAD.MOV.U32 R123, RZ, RZ, R63 ;  /* 0x000000ffff7b7224 */ /* 0x000fe200078e003f */
        /* <DEDUP_REMOVED lines=19> */
[----:B------:R-:W4:Y:S02]  /*7280*/  LDS.128 R48, [R0] ;  /* 0x0000000000307984 */ /* 0x000f240000000c00 */
[----:B------:R-:W-:Y:S06]  /*7290*/  BAR.SYNC.DEFER_BLOCKING 0x0 ;  /* 0x0000000000007b1d */ /* 0x000fec0000010000 */
[----:B------:R5:W-:Y:S02]  /*72a0*/  STSM.16.M88.4 [R8], R108 ;  /* 0x0000006c08007844 */ /* 0x000be40000000200 */
[----:B------:R-:W-:Y:S01]  /*72b0*/  BAR.SYNC.DEFER_BLOCKING 0x0 ;  /* 0x0000000000007b1d */ /* 0x000fe20000010000 */
[----:B-----5:R-:W-:-:S02]  /*72c0*/  IMAD.MOV.U32 R108, RZ, RZ, R120 ;  /* 0x000000ffff6c7224 */ /* 0x020fc400078e0078 */
[----:B------:R-:W-:Y:S02]  /*72d0*/  IMAD.MOV.U32 R109, RZ, RZ, R122 ;  /* 0x000000ffff6d7224 */ /* 0x000fe400078e007a */
[----:B------:R-:W-:Y:S02]  /*72e0*/  IMAD.MOV.U32 R110, RZ, RZ, R56 ;  /* 0x000000ffff6e7224 */ /* 0x000fe400078e0038 */
[----:B------:R-:W-:Y:S02]  /*72f0*/  IMAD.MOV.U32 R111, RZ, RZ, R58 ;  /* 0x000000ffff6f7224 */ /* 0x000fe400078e003a */
[----:B------:R-:W-:Y:S02]  /*7300*/  IMAD.MOV.U32 R122, RZ, RZ, R61 ;  /* 0x000000ffff7a7224 */ /* 0x000fe400078e003d */
[----:B------:R-:W-:Y:S01]  /*7310*/  IMAD.MOV.U32 R120, RZ, RZ, R125 ;  /* 0x000000ffff787224 */ /* 0x000fe200078e007d */
[----:B------:R-:W5:Y:S01]  /*7320*/  LDS.128 R96, [R0] ;  /* 0x0000000000607984 */ /* 0x000f620000000c00 */
        /* <DEDUP_REMOVED lines=82> */
[----:B------:R-:W-:Y:S01]  /*7850*/  BAR.SYNC.DEFER_BLOCKING 0x0 ;  /* 0x0000000000007b1d */ /* 0x000fe20000010000 */
[----:B------:R-:W-:-:S05]  /*7860*/  IMAD.MOV.U32 R147, RZ, RZ, R83 ;  /* 0x000000ffff937224 */ /* 0x000fca00078e0053 */
[----:B------:R-:W-:Y:S02]  /*7870*/  STSM.16.M88.4 [R8], R124 ;  /* 0x0000007c08007844 */ /* 0x000fe40000000200 */
[----:B------:R-:W-:Y:S06]  /*7880*/  BAR.SYNC.DEFER_BLOCKING 0x0 ;  /* 0x0000000000007b1d */ /* 0x000fec0000010000 */
[----:B------:R-:W5:Y:S02]  /*7890*/  LDS.128 R72, [R0] ;  /* 0x0000000000487984 */ /* 0x000f640000000c00 */
[----:B------:R-:W-:Y:S06]  /*78a0*/  BAR.SYNC.DEFER_BLOCKING 0x0 ;  /* 0x0000000000007b1d */ /* 0x000fec0000010000 */
[----:B------:R1:W-:Y:S02]  /*78b0*/  STSM.16.M88.4 [R8], R132 ;  /* 0x0000008408007844 */ /* 0x0003e40000000200 */
[----:B------:R-:W-:Y:S01]  /*78c0*/  BAR.SYNC.DEFER_BLOCKING 0x0 ;  /* 0x0000000000007b1d */ /* 0x000fe20000010000 */
[----:B-1----:R-:W-:-:S02]  /*78d0*/  IMAD R132, R2, UR4, RZ ;  /* 0x0000000402847c24 */ /* 0x002fc4000f8e02ff */
[----:B------:R-:W-:Y:S02]  /*78e0*/  VIADD R133, R2, 0x5 ;  /* 0x0000000502857836 */ /* 0x000fe40000000000 */
[C---:B------:R-:W-:Y:S01]  /*78f0*/  VIADD R134, R132.reuse, UR4 ;  /* 0x0000000484867c36 */ /* 0x040fe20008000000 */
[----:B------:R-:W-:Y:S01]  /*7900*/  LEA R10, P6, R132, R3, 0x2 ;  /* 0x00000003840a7211 */ /* 0x000fe200078c10ff */
[----:B------:R-:W-:-:S03]  /*7910*/  VIADD R135, R2, 0x6 ;  /* 0x0000000602877836 */ /* 0x000fc60000000000 */
[----:B------:R-:W-:Y:S02]  /*7920*/  LEA.HI.X.SX32 R11, R132, R9, 0x2, P6 ;  /* 0x00000009840b7211 */ /* 0x000fe400030f16ff */
[----:B------:R-:W-:Y:S01]  /*7930*/  LEA R132, P6, R134, R3, 0x2 ;  /* 0x0000000386847211 */ /* 0x000fe200078c10ff */
[----:B------:R-:W1:Y:S01]  /*7940*/  LDS.128 R120, [R0] ;  /* 0x0000000000787984 */ /* 0x000e620000000c00 */
        /* <DEDUP_REMOVED lines=10> */
[----:B------:R-:W-:Y:S01]  /*79f0*/  IMAD.MOV.U32 R139, RZ, RZ, R86 ;  /* 0x000000ffff8b7224 */ /* 0x000fe200078e0056 */
[----:B------:R-:W2:Y:S01]  /*7a00*/  LDS.128 R124, [R0] ;  /* 0x00000000007c7984 */ /* 0x000ea20000000c00 */
[----:B------:R-:W-:Y:S06]  /*7a10*/  BAR.SYNC.DEFER_BLOCKING 0x0 ;  /* 0x0000000000007b1d */ /* 0x000fec0000010000 */
[----:B------:R3:W-:Y:S02]  /*7a20*/  STSM.16.M88.4 [R8], R140 ;  /* 0x0000008c08007844 */ /* 0x0007e40000000200 */
[----:B------:R-:W-:Y:S01]  /*7a30*/  BAR.SYNC.DEFER_BLOCKING 0x0 ;  /* 0x0000000000007b1d */ /* 0x000fe20000010000 */
[----:B---3--:R-:W-:-:S02]  /*7a40*/  IMAD.MOV.U32 R142, RZ, RZ, R85 ;  /* 0x000000ffff8e7224 */ /* 0x008fc400078e0055 */
[----:B------:R-:W-:Y:S02]  /*7a50*/  IMAD.MOV.U32 R143, RZ, RZ, R87 ;  /* 0x000000ffff8f7224 */ /* 0x000fe400078e0057 */
[----:B------:R-:W-:Y:S02]  /*7a60*/  IMAD.MOV.U32 R140, RZ, RZ, R149 ;  /* 0x000000ffff8c7224 */ /* 0x000fe400078e0095 */
[----:B------:R-:W-:Y:S01]  /*7a70*/  IMAD.MOV.U32 R141, RZ, RZ, R151 ;  /* 0x000000ffff8d7224 */ /* 0x000fe200078e0097 */
[----:B------:R-:W3:Y:S01]  /*7a80*/  LDS.128 R80, [R0] ;  /* 0x0000000000507984 */ /* 0x000ee20000000c00 */
[----:B------:R-:W-:Y:S06]  /*7a90*/  BAR.SYNC.DEFER_BLOCKING 0x0 ;  /* 0x0000000000007b1d */ /* 0x000fec0000010000 */
[----:B------:R-:W-:Y:S02]  /*7aa0*/  STSM.16.M88.4 [R8], R144 ;  /* 0x0000009008007844 */ /* 0x000fe40000000200 */
[----:B------:R-:W-:Y:S06]  /*7ab0*/  BAR.SYNC.DEFER_BLOCKING 0x0 ;  /* 0x0000000000007b1d */ /* 0x000fec0000010000 */
[----:B------:R-:W3:Y:S02]  /*7ac0*/  LDS.128 R128, [R0] ;  /* 0x0000000000807984 */ /* 0x000ee40000000c00 */
[----:B------:R-:W-:Y:S06]  /*7ad0*/  BAR.SYNC.DEFER_BLOCKING 0x0 ;  /* 0x0000000000007b1d */ /* 0x000fec0000010000 */
[----:B------:R4:W-:Y:S02]  /*7ae0*/  STSM.16.M88.4 [R8], R136 ;  /* 0x0000008808007844 */ /* 0x0009e40000000200 */
[----:B------:R-:W-:Y:S01]  /*7af0*/  BAR.SYNC.DEFER_BLOCKING 0x0 ;  /* 0x0000000000007b1d */ /* 0x000fe20000010000 */
[----:B----4-:R-:W-:-:S05]  /*7b00*/  VIADD R136, R134, UR4 ;  /* 0x0000000486887c36 */ /* 0x010fca0008000000 */
[----:B------:R-:W4:Y:S02]  /*7b10*/  LDS.128 R84, [R0] ;  /* 0x0000000000547984 */ /* 0x000f240000000c00 */
[----:B------:R-:W-:Y:S06]  /*7b20*/  BAR.SYNC.DEFER_BLOCKING 0x0 ;  /* 0x0000000000007b1d */ /* 0x000fec0000010000 */
[----:B------:R5:W-:Y:S02]  /*7b30*/  STSM.16.M88.4 [R8], R140 ;  /* 0x0000008c08007844 */ /* 0x000be40000000200 */
[----:B------:R-:W-:Y:S01]  /*7b40*/  BAR.SYNC.DEFER_BLOCKING 0x0 ;  /* 0x0000000000007b1d */ /* 0x000fe20000010000 */
[----:B-----5:R-:W-:-:S04]  /*7b50*/  VIADD R8, R136, UR4 ;  /* 0x0000000488087c36 */ /* 0x020fc80008000000 */
[----:B------:R-:W-:Y:S01]  /*7b60*/  VIADD R138, R8, UR4 ;  /* 0x00000004088a7c36 */ /* 0x000fe20008000000 */
[----:B------:R5:W-:Y:S01]  /*7b70*/  @P2 STG.E desc[UR16][R10.64], R4 ;  /* 0x000000040a002986 */ /* 0x000be2000c101910 */
[----:B------:R-:W-:Y:S01]  /*7b80*/  ISETP.LT.AND P2, PT, R133, UR5, !P0 ;  /* 0x0000000585007c0c */ /* 0x000fe2000c741270 */
[----:B------:R-:W-:Y:S01]  /*7b90*/  ULDC UR5, c[0x0][0x22c] ;  /* 0x00008b0000057ab9 */ /* 0x000fe20000000800 */
[----:B------:R-:W-:Y:S02]  /*7ba0*/  LEA.HI.X.SX32 R133, R134, R9, 0x2, P6 ;  /* 0x0000000986857211 */ /* 0x000fe400030f16ff */
[----:B------:R-:W-:-:S03]  /*7bb0*/  LEA R134, P6, R136, R3, 0x2 ;  /* 0x0000000388867211 */ /* 0x000fc600078c10ff */
[----:B------:R1:W-:Y:S01]  /*7bc0*/  @P1 STG.E desc[UR16][R132.64], R16 ;  /* 0x0000001084001986 */ /* 0x0003e2000c101910 */
[----:B------:R-:W-:Y:S01]  /*7bd0*/  ISETP.LT.AND P1, PT, R135, UR5, !P0 ;  /* 0x0000000587007c0c */ /* 0x000fe2000c721270 */
[----:B------:R-:W-:Y:S01]  /*7be0*/  ULDC UR5, c[0x0][0x22c] ;  /* 0x00008b0000057ab9 */ /* 0x000fe20000000800 */
[----:B------:R-:W-:Y:S01]  /*7bf0*/  LEA.HI.X.SX32 R135, R136, R9, 0x2, P6 ;  /* 0x0000000988877211 */ /* 0x000fe200030f16ff */
[----:B-----5:R-:W-:Y:S01]  /*7c00*/  VIADD R4, R2, 0x7 ;  /* 0x0000000702047836 */ /* 0x020fe20000000000 */
[----:B------:R-:W-:-:S03]  /*7c10*/  LEA R10, P6, R8, R3, 0x2 ;  /* 0x00000003080a7211 */ /* 0x000fc600078c10ff */
[----:B------:R-:W-:Y:S01]  /*7c20*/  @P5 STG.E desc[UR16][R134.64], R5 ;  /* 0x0000000586005986 */ /* 0x000fe2000c101910 */
[----:B------:R-:W-:Y:S01]  /*7c30*/  LEA.HI.X.SX32 R11, R8, R9, 0x2, P6 ;  /* 0x00000009080b7211 */ /* 0x000fe200030f16ff */
[C---:B------:R-:W-:Y:S01]  /*7c40*/  VIADD R8, R138.reuse, UR4 ;  /* 0x000000048a087c36 */ /* 0x040fe20008000000 */
[----:B------:R-:W-:Y:S02]  /*7c50*/  LEA R136, P6, R138, R3, 0x2 ;  /* 0x000000038a887211 */ /* 0x000fe400078c10ff */
[----:B------:R-:W-:Y:S01]  /*7c60*/  ISETP.LT.AND P5, PT, R4, UR5, !P0 ;  /* 0x0000000504007c0c */ /* 0x000fe2000c7a1270 */
[----:B------:R-:W-:Y:S01]  /*7c70*/  VIADD R4, R2, 0x8 ;  /* 0x0000000802047836 */ /* 0x000fe20000000000 */
[----:B------:R-:W-:Y:S01]  /*7c80*/  LEA.HI.X.SX32 R137, R138, R9, 0x2, P6 ;  /* 0x000000098a897211 */ /* 0x000fe200030f16ff */
[----:B------:R-:W-:Y:S01]  /*7c90*/  ULDC UR5, c[0x0][0x22c] ;  /* 0x00008b0000057ab9 */ /* 0x000fe20000000800 */
[----:B-1----:R-:W-:Y:S01]  /*7ca0*/  LEA R132, P6, R8, R3, 0x2 ;  /* 0x0000000308847211 */ /* 0x002fe200078c10ff */
[----:B------:R1:W-:Y:S01]  /*7cb0*/  @P4 STG.E desc[UR16][R10.64], R17 ;  /* 0x000000110a004986 */ /* 0x0003e2000c101910 */
[----:B------:R-:W-:Y:S01]  /*7cc0*/  ISETP.LT.AND P4, PT, R4, UR5, !P0 ;  /* 0x0000000504007c0c */ /* 0x000fe2000c781270 */
[----:B------:R-:W-:Y:S01]  /*7cd0*/  VIADD R4, R2, 0x9 ;  /* 0x0000000902047836 */ /* 0x000fe20000000000 */
[----:B------:R-:W-:Y:S01]  /*7ce0*/  LEA.HI.X.SX32 R133, R8, R9, 0x2, P6 ;  /* 0x0000000908857211 */ /* 0x000fe200030f16ff */
[----:B------:R-:W-:Y:S01]  /*7cf0*/  ULDC UR5, c[0x0][0x22c] ;  /* 0x00008b0000057ab9 */ /* 0x000fe20000000800 */
[----:B------:R5:W-:Y:S02]  /*7d00*/  @P3 STG.E desc[UR16][R136.64], R6 ;  /* 0x0000000688003986 */ /* 0x000be4000c101910 */
[----:B------:R-:W-:Y:S01]  /*7d10*/  ISETP.LT.AND P3, PT, R4, UR5, !P0 ;  /* 0x0000000504007c0c */ /* 0x000fe2000c761270 */
[----:B------:R-:W-:Y:S01]  /*7d20*/  ULDC UR5, c[0x0][0x22c] ;  /* 0x00008b0000057ab9 */ /* 0x000fe20000000800 */
[----:B------:R2:W-:Y:S01]  /*7d30*/  @P2 STG.E desc[UR16][R132.64], R18 ;  /* 0x0000001284002986 */ /* 0x0005e2000c101910 */
[----:B-1----:R-:W-:-:S02]  /*7d40*/  VIADD R10, R8, UR4 ;  /* 0x00000004080a7c36 */ /* 0x002fc40008000000 */
[----:B------:R-:W-:Y:S02]  /*7d50*/  VIADD R8, R2, 0xa ;  /* 0x0000000a02087836 */ /* 0x000fe40000000000 */
[C---:B------:R-:W-:Y:S01]  /*7d60*/  VIADD R16, R10.reuse, UR4 ;  /* 0x000000040a107c36 */ /* 0x040fe20008000000 */
[----:B------:R-:W-:Y:S01]  /*7d70*/  LEA R4, P2, R10, R3, 0x2 ;  /* 0x000000030a047211 */ /* 0x000fe200078410ff */
[----:B-----5:R-:W-:-:S03]  /*7d80*/  VIADD R6, R2, 0xb ;  /* 0x0000000b02067836 */ /* 0x020fc60000000000 */
[----:B------:R-:W-:Y:S02]  /*7d90*/  LEA.HI.X.SX32 R5, R10, R9, 0x2, P2 ;  /* 0x000000090a057211 */ /* 0x000fe400010f16ff */
[----:B------:R-:W-:Y:S01]  /*7da0*/  ISETP.LT.AND P2, PT, R8, UR5, !P0 ;  /* 0x0000000508007c0c */ /* 0x000fe2000c741270 */
[C---:B------:R-:W-:Y:S01]  /*7db0*/  VIADD R8, R16.reuse, UR4 ;  /* 0x0000000410087c36 */ /* 0x040fe20008000000 */
[----:B------:R-:W-:Y:S01]  /*7dc0*/  LEA R10, P6, R16, R3, 0x2 ;  /* 0x00000003100a7211 */ /* 0x000fe200078c10ff */
[----:B------:R-:W-:Y:S01]  /*7dd0*/  ULDC UR5, c[0x0][0x22c] ;  /* 0x00008b0000057ab9 */ /* 0x000fe20000000800 */
[----:B------:R1:W-:Y:S01]  /*7de0*/  @P1 STG.E desc[UR16][R4.64], R7 ;  /* 0x0000000704001986 */ /* 0x0003e2000c101910 */
[----:B------:R-:W-:Y:S01]  /*7df0*/  ISETP.LT.AND P1, PT, R6, UR5, !P0 ;  /* 0x0000000506007c0c */ /* 0x000fe2000c721270 */
[----:B------:R-:W-:Y:S01]  /*7e00*/  VIADD R6, R2, 0xc ;  /* 0x0000000c02067836 */ /* 0x000fe20000000000 */
[----:B------:R-:W-:Y:S01]  /*7e10*/  LEA.HI.X.SX32 R11, R16, R9, 0x2, P6 ;  /* 0x00000009100b7211 */ /* 0x000fe200030f16ff */
[C---:B--2---:R-:W-:Y:S01]  /*7e20*/  VIADD R18, R8.reuse, UR4 ;  /* 0x0000000408127c36 */ /* 0x044fe20008000000 */
[----:B------:R-:W-:Y:S01]  /*7e30*/  LEA R16, P6, R8, R3, 0x2 ;  /* 0x0000000308107211 */ /* 0x000fe200078c10ff */
[----:B------:R-:W-:-:S02]  /*7e40*/  ULDC UR5, c[0x0][0x22c] ;  /* 0x00008b0000057ab9 */ /* 0x000fc40000000800 */
[----:B------:R2:W-:Y:S01]  /*7e50*/  @P5 STG.E desc[UR16][R10.64], R19 ;  /* 0x000000130a005986 */ /* 0x0005e2000c101910 */
[----:B------:R-:W-:Y:S01]  /*7e60*/  ISETP.LT.AND P5, PT, R6, UR5, !P0 ;  /* 0x0000000506007c0c */ /* 0x000fe2000c7a1270 */
[----:B------:R-:W-:Y:S01]  /*7e70*/  VIADD R6, R2, 0xd ;  /* 0x0000000d02067836 */ /* 0x000fe20000000000 */
[----:B------:R-:W-:Y:S01]  /*7e80*/  LEA.HI.X.SX32 R17, R8, R9, 0x2, P6 ;  /* 0x0000000908117211 */ /* 0x000fe200030f16ff */
[C---:B------:R-:W-:Y:S01]  /*7e90*/  VIADD R132, R18.reuse, UR4 ;  /* 0x0000000412847c36 */ /* 0x040fe20008000000 */
[----:B-1----:R-:W-:Y:S01]  /*7ea0*/  LEA R4, P6, R18, R3, 0x2 ;  /* 0x0000000312047211 */ /* 0x002fe200078c10ff */
[----:B------:R-:W-:Y:S01]  /*7eb0*/  ULDC UR5, c[0x0][0x22c] ;  /* 0x00008b0000057ab9 */ /* 0x000fe20000000800 */
[----:B------:R-:W-:Y:S01]  /*7ec0*/  VIADD R8, R2, 0xe ;  /* 0x0000000e02087836 */ /* 0x000fe20000000000 */
[----:B------:R-:W-:Y:S01]  /*7ed0*/  @P4 STG.E desc[UR16][R16.64], R12 ;  /* 0x0000000c10004986 */ /* 0x000fe2000c101910 */
[----:B------:R-:W-:Y:S01]  /*7ee0*/  LEA.HI.X.SX32 R5, R18, R9, 0x2, P6 ;  /* 0x0000000912057211 */ /* 0x000fe200030f16ff */
[----:B------:R-:W-:Y:S01]  /*7ef0*/  VIADD R18, R132, UR4 ;  /* 0x0000000484127c36 */ /* 0x000fe20008000000 */
[----:B------:R-:W-:Y:S01]  /*7f00*/  ISETP.LT.AND P4, PT, R6, UR5, !P0 ;  /* 0x0000000506007c0c */ /* 0x000fe2000c781270 */
[----:B------:R-:W-:Y:S01]  /*7f10*/  ULDC UR5, c[0x0][0x22c] ;  /* 0x00008b0000057ab9 */ /* 0x000fe20000000800 */
[----:B------:R-:W-:Y:S01]  /*7f20*/  LEA R6, P6, R132, R3, 0x2 ;  /* 0x0000000384067211 */ /* 0x000fe200078c10ff */
[----:B------:R1:W-:Y:S01]  /*7f30*/  @P3 STG.E desc[UR16][R4.64], R24 ;  /* 0x0000001804003986 */ /* 0x0003e2000c101910 */
[----:B------:R-:W-:Y:S01]  /*7f40*/  ISETP.LT.AND P3, PT, R8, UR5, !P0 ;  /* 0x0000000508007c0c */ /* 0x000fe2000c761270 */
[----:B------:R-:W-:Y:S01]  /*7f50*/  VIADD R8, R2, 0xf ;  /* 0x0000000f02087836 */ /* 0x000fe20000000000 */
[----:B------:R-:W-:Y:S01]  /*7f60*/  LEA.HI.X.SX32 R7, R132, R9, 0x2, P6 ;  /* 0x0000000984077211 */ /* 0x000fe200030f16ff */
[----:B------:R-:W-:Y:S01]  /*7f70*/  ULDC UR5, c[0x0][0x22c] ;  /* 0x00008b0000057ab9 */ /* 0x000fe20000000800 */
[----:B--2---:R-:W-:-:S03]  /*7f80*/  LEA R10, P6, R18, R3, 0x2 ;  /* 0x00000003120a7211 */ /* 0x004fc600078c10ff */
[----:B------:R2:W-:Y:S01]  /*7f90*/  @P2 STG.E desc[UR16][R6.64], R13 ;  /* 0x0000000d06002986 */ /* 0x0005e2000c101910 */
[C---:B------:R-:W-:Y:S01]  /*7fa0*/  LEA.HI.X.SX32 R11, R18.reuse, R9, 0x2, P6 ;  /* 0x00000009120b7211 */ /* 0x040fe200030f16ff */
[----:B------:R-:W-:Y:S01]  /*7fb0*/  VIADD R18, R18, UR4 ;  /* 0x0000000412127c36 */ /* 0x000fe20008000000 */
[----:B------:R-:W-:Y:S01]  /*7fc0*/  ISETP.LT.AND P2, PT, R8, UR5, !P0 ;  /* 0x0000000508007c0c */ /* 0x000fe2000c741270 */
[----:B------:R-:W-:Y:S01]  /*7fd0*/  VIADD R8, R2, 0x10 ;  /* 0x0000001002087836 */ /* 0x000fe20000000000 */
[----:B------:R-:W-:Y:S01]  /*7fe0*/  ULDC UR5, c[0x0][0x22c] ;  /* 0x00008b0000057ab9 */ /* 0x000fe20000000800 */
[----:B------:R5:W-:Y:S01]  /*7ff0*/  @P1 STG.E desc[UR16][R10.64], R25 ;  /* 0x000000190a001986 */ /* 0x000be2000c101910 */
[C---:B-1----:R-:W-:Y:S01]  /*8000*/  LEA R4, P1, R18.reuse, R3, 0x2 ;  /* 0x0000000312047211 */ /* 0x042fe200078210ff */
[----:B------:R-:W-:-:S03]  /*8010*/  VIADD R12, R18, UR4 ;  /* 0x00000004120c7c36 */ /* 0x000fc60008000000 */
[----:B------:R-:W-:Y:S01]  /*8020*/  LEA.HI.X.SX32 R5, R18, R9, 0x2, P1 ;  /* 0x0000000912057211 */ /* 0x000fe200008f16ff */
[----:B--2---:R-:W-:Y:S01]  /*8030*/  VIADD R7, R2, 0x11 ;  /* 0x0000001102077836 */ /* 0x004fe20000000000 */
        /* <DEDUP_REMOVED lines=8> */
[C---:B------:R-:W-:Y:S01]  /*80c0*/  VIADD R12, R16.reuse, UR4 ;  /* 0x00000004100c7c36 */ /* 0x040fe20008000000 */
[----:B-----5:R-:W-:Y:S01]  /*80d0*/  LEA R10, P6, R16, R3, 0x2 ;  /* 0x00000003100a7211 */ /* 0x020fe200078c10ff */
[----:B------:R-:W-:-:S02]  /*80e0*/  ULDC UR5, c[0x0][0x22c] ;  /* 0x00008b0000057ab9 */ /* 0x000fc40000000800 */
[----:B------:R2:W-:Y:S01]  /*80f0*/  @P4 STG.E desc[UR16][R6.64], R26 ;  /* 0x0000001a06004986 */ /* 0x0005e2000c101910 */
[----:B------:R-:W-:Y:S02]  /*8100*/  LEA.HI.X.SX32 R11, R16, R9, 0x2, P6 ;  /* 0x00000009100b7211 */ /* 0x000fe400030f16ff */
[----:B------:R-:W-:Y:S01]  /*8110*/  ISETP.LT.AND P4, PT, R8, UR5, !P0 ;  /* 0x0000000508007c0c */ /* 0x000fe2000c781270 */
[C---:B-1----:R-:W-:Y:S01]  /*8120*/  VIADD R14, R12.reuse, UR4 ;  /* 0x000000040c0e7c36 */ /* 0x042fe20008000000 */
[----:B------:R-:W-:Y:S01]  /*8130*/  LEA R4, P6, R12, R3, 0x2 ;  /* 0x000000030c047211 */ /* 0x000fe200078c10ff */
[----:B------:R-:W-:Y:S01]  /*8140*/  VIADD R8, R2, 0x13 ;  /* 0x0000001302087836 */ /* 0x000fe20000000000 */
[----:B------:R-:W-:Y:S01]  /*8150*/  ULDC UR5, c[0x0][0x22c] ;  /* 0x00008b0000057ab9 */ /* 0x000fe20000000800 */
[----:B------:R-:W-:Y:S01]  /*8160*/  VIADD R16, R14, UR4 ;  /* 0x000000040e107c36 */ /* 0x000fe20008000000 */
[----:B------:R-:W-:Y:S01]  /*8170*/  LEA.HI.X.SX32 R5, R12, R9, 0x2, P6 ;  /* 0x000000090c057211 */ /* 0x000fe200030f16ff */
[----:B------:R-:W-:Y:S01]  /*8180*/  @P3 STG.E desc[UR16][R10.64], R15 ;  /* 0x0000000f0a003986 */ /* 0x000fe2000c101910 */
[----:B------:R-:W-:Y:S01]  /*8190*/  LEA R12, P6, R14, R3, 0x2 ;  /* 0x000000030e0c7211 */ /* 0x000fe200078c10ff */
[----:B--2---:R-:W-:Y:S01]  /*81a0*/  VIADD R7, R2, 0x14 ;  /* 0x0000001402077836 */ /* 0x004fe20000000000 */
[----:B------:R-:W-:Y:S01]  /*81b0*/  ISETP.LT.AND P3, PT, R8, UR5, !P0 ;  /* 0x0000000508007c0c */ /* 0x000fe2000c761270 */
[----:B------:R-:W-:Y:S01]  /*81c0*/  ULDC UR5, c[0x0][0x22c] ;  /* 0x00008b0000057ab9 */ /* 0x000fe20000000800 */
[----:B------:R-:W-:Y:S01]  /*81d0*/  LEA.HI.X.SX32 R13, R14, R9, 0x2, P6 ;  /* 0x000000090e0d7211 */ /* 0x000fe200030f16ff */
[----:B------:R1:W-:Y:S01]  /*81e0*/  @P2 STG.E desc[UR16][R4.64], R27 ;  /* 0x0000001b04002986 */ /* 0x0003e2000c101910 */
[----:B------:R-:W-:Y:S01]  /*81f0*/  LEA R6, P6, R16, R3, 0x2 ;  /* 0x0000000310067211 */ /* 0x000fe200078c10ff */
[----:B------:R-:W-:Y:S01]  /*8200*/  VIADD R8, R2, 0x15 ;  /* 0x0000001502087836 */ /* 0x000fe20000000000 */
[----:B------:R-:W-:Y:S01]  /*8210*/  ISETP.LT.AND P2, PT, R7, UR5, !P0 ;  /* 0x0000000507007c0c */ /* 0x000fe2000c741270 */
[----:B------:R-:W-:Y:S01]  /*8220*/  ULDC UR5, c[0x0][0x22c] ;  /* 0x00008b0000057ab9 */ /* 0x000fe20000000800 */
[C---:B------:R-:W-:Y:S01]  /*8230*/  LEA.HI.X.SX32 R7, R16.reuse, R9, 0x2, P6 ;  /* 0x0000000910077211 */ /* 0x040fe200030f16ff */
[----:B------:R-:W-:Y:S01]  /*8240*/  VIADD R16, R16, UR4 ;  /* 0x0000000410107c36 */ /* 0x000fe20008000000 */
[----:B------:R-:W-:Y:S01]  /*8250*/  @P1 STG.E desc[UR16][R12.64], R20 ;  /* 0x000000140c001986 */ /* 0x000fe2000c101910 */
[----:B------:R-:W-:Y:S01]  /*8260*/  ISETP.LT.AND P1, PT, R8, UR5, !P0 ;  /* 0x0000000508007c0c */ /* 0x000fe2000c721270 */
[----:B------:R-:W-:Y:S01]  /*8270*/  VIADD R8, R2, 0x16 ;  /* 0x0000001602087836 */ /* 0x000fe20000000000 */
[----:B------:R-:W-:Y:S01]  /*8280*/  ULDC UR5, c[0x0][0x22c] ;  /* 0x00008b0000057ab9 */ /* 0x000fe20000000800 */
[----:B------:R2:W-:Y:S01]  /*8290*/  @P5 STG.E desc[UR16][R6.64], R32 ;  /* 0x0000002006005986 */ /* 0x0005e2000c101910 */
[C---:B-1----:R-:W-:Y:S01]  /*82a0*/  LEA R4, P5, R16.reuse, R3, 0x2 ;  /* 0x0000000310047211 */ /* 0x042fe200078a10ff */
[----:B------:R-:W-:-:S02]  /*82b0*/  VIADD R14, R16, UR4 ;  /* 0x00000004100e7c36 */ /* 0x000fc40008000000 */
[----:B------:R1:W5:Y:S01]  /*82c0*/  LDS.128 R24, [R0] ;  /* 0x0000000000187984 */ /* 0x0003620000000c00 */
[----:B------:R-:W-:Y:S02]  /*82d0*/  LEA.HI.X.SX32 R5, R16, R9, 0x2, P5 ;  /* 0x0000000910057211 */ /* 0x000fe400028f16ff */
[----:B------:R-:W-:Y:S01]  /*82e0*/  ISETP.LT.AND P5, PT, R8, UR5, !P0 ;  /* 0x0000000508007c0c */ /* 0x000fe2000c7a1270 */
[----:B------:R-:W-:Y:S01]  /*82f0*/  VIADD R8, R2, 0x17 ;  /* 0x0000001702087836 */ /* 0x000fe20000000000 */
[----:B------:R-:W-:Y:S01]  /*8300*/  ULDC UR5, c[0x0][0x22c] ;  /* 0x00008b0000057ab9 */ /* 0x000fe20000000800 */
[----:B------:R-:W-:Y:S01]  /*8310*/  LEA R10, P6, R14, R3, 0x2 ;  /* 0x000000030e0a7211 */ /* 0x000fe200078c10ff */
[----:B------:R3:W-:Y:S01]  /*8320*/  @P4 STG.E desc[UR16][R4.64], R21 ;  /* 0x0000001504004986 */ /* 0x0007e2000c101910 */
[----:B--2---:R-:W-:Y:S01]  /*8330*/  VIADD R7, R2, 0x18 ;  /* 0x0000001802077836 */ /* 0x004fe20000000000 */
[----:B------:R-:W-:Y:S01]  /*8340*/  ISETP.LT.AND P4, PT, R8, UR5, !P0 ;  /* 0x0000000508007c0c */ /* 0x000fe2000c781270 */
[C---:B------:R-:W-:Y:S01]  /*8350*/  VIADD R8, R14.reuse, UR4 ;  /* 0x000000040e087c36 */ /* 0x040fe20008000000 */
[----:B------:R-:W-:Y:S01]  /*8360*/  LEA.HI.X.SX32 R11, R14, R9, 0x2, P6 ;  /* 0x000000090e0b7211 */ /* 0x000fe200030f16ff */
[----:B------:R-:W-:Y:S01]  /*8370*/  ULDC UR5, c[0x0][0x22c] ;  /* 0x00008b0000057ab9 */ /* 0x000fe20000000800 */
[----:B-1----:R-:W-:-:S02]  /*8380*/  VIADD R0, R2, 0x7b ;  /* 0x0000007b02007836 */ /* 0x002fc40000000000 */
[C---:B------:R-:W-:Y:S01]  /*8390*/  VIADD R12, R8.reuse, UR4 ;  /* 0x00000004080c7c36 */ /* 0x040fe20008000000 */
[----:B------:R-:W-:Y:S01]  /*83a0*/  LEA R6, P6, R8, R3, 0x2 ;  /* 0x0000000308067211 */ /* 0x000fe200078c10ff */
[----:B------:R1:W-:Y:S01]  /*83b0*/  @P3 STG.E desc[UR16][R10.64], R33 ;  /* 0x000000210a003986 */ /* 0x0003e2000c101910 */
[----:B------:R-:W-:Y:S01]  /*83c0*/  ISETP.LT.AND P3, PT, R7, UR5, !P0 ;  /* 0x0000000507007c0c */ /* 0x000fe2000c761270 */
[----:B------:R-:W-:Y:S01]  /*83d0*/  VIADD R14, R12, UR4 ;  /* 0x000000040c0e7c36 */ /* 0x000fe20008000000 */
[----:B------:R-:W-:Y:S01]  /*83e0*/  LEA.HI.X.SX32 R7, R8, R9, 0x2, P6 ;  /* 0x0000000908077211 */ /* 0x000fe200030f16ff */
[----:B------:R-:W-:Y:S01]  /*83f0*/  VIADD R8, R2, 0x19 ;  /* 0x0000001902087836 */ /* 0x000fe20000000000 */
[----:B---3--:R-:W-:Y:S01]  /*8400*/  LEA R4, P6, R12, R3, 0x2 ;  /* 0x000000030c047211 */ /* 0x008fe200078c10ff */
[----:B------:R-:W-:Y:S01]  /*8410*/  VIADD R16, R14, UR4 ;  /* 0x000000040e107c36 */ /* 0x000fe20008000000 */
[----:B------:R-:W-:Y:S01]  /*8420*/  ULDC UR5, c[0x0][0x22c] ;  /* 0x00008b0000057ab9 */ /* 0x000fe20000000800 */
[----:B------:R2:W-:Y:S01]  /*8430*/  @P2 STG.E desc[UR16][R6.64], R22 ;  /* 0x0000001606002986 */ /* 0x0005e2000c101910 */
[----:B------:R-:W-:-:S02]  /*8440*/  LEA.HI.X.SX32 R5, R12, R9, 0x2, P6 ;  /* 0x000000090c057211 */ /* 0x000fc400030f16ff */
        /* <DEDUP_REMOVED lines=9> */
[C---:B------:R-:W-:Y:S01]  /*84e0*/  LEA.HI.X.SX32 R11, R16.reuse, R9, 0x2, P6 ;  /* 0x00000009100b7211 */ /* 0x040fe200030f16ff */
[----:B------:R-:W-:Y:S01]  /*84f0*/  VIADD R16, R16, UR4 ;  /* 0x0000000410107c36 */ /* 0x000fe20008000000 */
[----:B------:R3:W-:Y:S01]  /*8500*/  @P5 STG.E desc[UR16][R12.64], R23 ;  /* 0x000000170c005986 */ /* 0x0007e2000c101910 */
[----:B------:R-:W-:Y:S01]  /*8510*/  ULDC UR5, c[0x0][0x22c] ;  /* 0x00008b0000057ab9 */ /* 0x000fe20000000800 */
[----:B--2---:R-:W-:Y:S01]  /*8520*/  VIADD R6, R2, 0x1c ;  /* 0x0000001c02067836 */ /* 0x004fe20000000000 */
[----:B------:R-:W-:Y:S01]  /*8530*/  ISETP.LT.AND P5, PT, R8, UR5, !P0 ;  /* 0x0000000508007c0c */ /* 0x000fe2000c7a1270 */
[----:B------:R2:W-:Y:S01]  /*8540*/  @P4 STG.E desc[UR16][R10.64], R35 ;  /* 0x000000230a004986 */ /* 0x0005e2000c101910 */
[C---:B------:R-:W-:Y:S01]  /*8550*/  VIADD R8, R16.reuse, UR4 ;  /* 0x0000000410087c36 */ /* 0x040fe20008000000 */
[----:B------:R-:W-:Y:S01]  /*8560*/  ULDC UR5, c[0x0][0x22c] ;  /* 0x00008b0000057ab9 */ /* 0x000fe20000000800 */
[----:B-1----:R-:W-:Y:S01]  /*8570*/  LEA R4, P4, R16, R3, 0x2 ;  /* 0x0000000310047211 */ /* 0x002fe200078810ff */
[----:B------:R-:W-:-:S03]  /*8580*/  VIADD R7, R2, 0x1d ;  /* 0x0000001d02077836 */ /* 0x000fc60000000000 */
[----:B------:R-:W-:Y:S01]  /*8590*/  LEA.HI.X.SX32 R5, R16, R9, 0x2, P4 ;  /* 0x0000000910057211 */ /* 0x000fe200020f16ff */
[----:B---3--:R-:W-:Y:S01]  /*85a0*/  VIADD R12, R8, UR4 ;  /* 0x00000004080c7c36 */ /* 0x008fe20008000000 */
[----:B------:R-:W-:Y:S01]  /*85b0*/  ISETP.LT.AND P4, PT, R6, UR5, !P0 ;  /* 0x0000000506007c0c */ /* 0x000fe2000c781270 */
[----:B------:R-:W-:Y:S01]  /*85c0*/  ULDC UR5, c[0x0][0x22c] ;  /* 0x00008b0000057ab9 */ /* 0x000fe20000000800 */
[----:B------:R-:W-:Y:S01]  /*85d0*/  LEA R6, P6, R8, R3, 0x2 ;  /* 0x0000000308067211 */ /* 0x000fe200078c10ff */
[----:B------:R1:W-:Y:S01]  /*85e0*/  @P3 STG.E desc[UR16][R4.64], R28 ;  /* 0x0000001c04003986 */ /* 0x0003e2000c101910 */
[----:B------:R-:W-:Y:S01]  /*85f0*/  ISETP.LT.AND P3, PT, R7, UR5, !P0 ;  /* 0x0000000507007c0c */ /* 0x000fe2000c761270 */
[----:B------:R-:W-:Y:S01]  /*8600*/  VIADD R14, R12, UR4 ;  /* 0x000000040c0e7c36 */ /* 0x000fe20008000000 */
[----:B------:R-:W-:Y:S01]  /*8610*/  LEA.HI.X.SX32 R7, R8, R9, 0x2, P6 ;  /* 0x0000000908077211 */ /* 0x000fe200030f16ff */
[----:B------:R-:W-:Y:S01]  /*8620*/  VIADD R8, R2, 0x1e ;  /* 0x0000001e02087836 */ /* 0x000fe20000000000 */
[----:B--2---:R-:W-:Y:S01]  /*8630*/  LEA R10, P6, R12, R3, 0x2 ;  /* 0x000000030c0a7211 */ /* 0x004fe200078c10ff */
[----:B------:R-:W-:Y:S01]  /*8640*/  VIADD R16, R14, UR4 ;  /* 0x000000040e107c36 */ /* 0x000fe20008000000 */
[----:B------:R-:W-:Y:S01]  /*8650*/  ULDC UR5, c[0x0][0x22c] ;  /* 0x00008b0000057ab9 */ /* 0x000fe20000000800 */
[----:B------:R2:W-:Y:S01]  /*8660*/  @P2 STG.E desc[UR16][R6.64], R40 ;  /* 0x0000002806002986 */ /* 0x0005e2000c101910 */
[----:B------:R-:W-:-:S02]  /*8670*/  LEA.HI.X.SX32 R11, R12, R9, 0x2, P6 ;  /* 0x000000090c0b7211 */ /* 0x000fc400030f16ff */
[----:B------:R-:W-:Y:S01]  /*8680*/  ISETP.LT.AND P2, PT, R8, UR5, !P0 ;  /* 0x0000000508007c0c */ /* 0x000fe2000c741270 */
[----:B------:R-:W-:Y:S01]  /*8690*/  VIADD R8, R2, 0x1f ;  /* 0x0000001f02087836 */ /* 0x000fe20000000000 */
[C---:B-1----:R-:W-:Y:S01]  /*86a0*/  LEA R4, P6, R14.reuse, R3, 0x2 ;  /* 0x000000030e047211 */ /* 0x042fe200078c10ff */
[----:B------:R-:W-:Y:S01]  /*86b0*/  ULDC UR5, c[0x0][0x22c] ;  /* 0x00008b0000057ab9 */ /* 0x000fe20000000800 */
[----:B------:R-:W-:Y:S02]  /*86c0*/  @P1 STG.E desc[UR16][R10.64], R29 ;  /* 0x0000001d0a001986 */ /* 0x000fe4000c101910 */
[----:B------:R-:W-:Y:S01]  /*86d0*/  LEA.HI.X.SX32 R5, R14, R9, 0x2, P6 ;  /* 0x000000090e057211 */ /* 0x000fe200030f16ff */
[C---:B------:R-:W-:Y:S01]  /*86e0*/  VIADD R14, R16.reuse, UR4 ;  /* 0x00000004100e7c36 */ /* 0x040fe20008000000 */
        /* <DEDUP_REMOVED lines=18> */
[----:B------:R-:W-:-:S03]  /*8810*/  VIADD R16, R14, UR4 ;  /* 0x000000040e107c36 */ /* 0x000fc60008000000 */
        /* <DEDUP_REMOVED lines=10> */
[----:B------:R-:W-:-:S02]  /*88c0*/  ULDC UR5, c[0x0][0x22c] ;  /* 0x00008b0000057ab9 */ /* 0x000fc40000000800 */
[C---:B------:R-:W-:Y:S01]  /*88d0*/  VIADD R12, R8.reuse, UR4 ;  /* 0x00000004080c7c36 */ /* 0x040fe20008000000 */
[----:B------:R-:W-:Y:S01]  /*88e0*/  LEA R6, P6, R8, R3, 0x2 ;  /* 0x0000000308067211 */ /* 0x000fe200078c10ff */
[----:B------:R2:W-:Y:S01]  /*88f0*/  @P1 STG.E desc[UR16][R10.64], R43 ;  /* 0x0000002b0a001986 */ /* 0x0005e2000c101910 */
[----:B------:R-:W-:Y:S01]  /*8900*/  ISETP.LT.AND P1, PT, R7, UR5, !P0 ;  /* 0x0000000507007c0c */ /* 0x000fe2000c721270 */
[----:B------:R-:W-:Y:S01]  /*8910*/  VIADD R14, R12, UR4 ;  /* 0x000000040c0e7c36 */ /* 0x000fe20008000000 */
[----:B------:R-:W-:Y:S01]  /*8920*/  LEA.HI.X.SX32 R7, R8, R9, 0x2, P6 ;  /* 0x0000000908077211 */ /* 0x000fe200030f16ff */
[----:B------:R-:W-:Y:S01]  /*8930*/  VIADD R8, R2, 0x25 ;  /* 0x0000002502087836 */ /* 0x000fe20000000000 */
[----:B-1----:R-:W-:Y:S01]  /*8940*/  LEA R4, P6, R12, R3, 0x2 ;  /* 0x000000030c047211 */ /* 0x002fe200078c10ff */
        /* <DEDUP_REMOVED lines=9> */
[----:B--2---:R-:W-:Y:S01]  /*89e0*/  LEA R10, P6, R16, R3, 0x2 ;  /* 0x00000003100a7211 */ /* 0x004fe200078c10ff */
[----:B------:R2:W-:Y:S01]  /*89f0*/  @P4 STG.E desc[UR16][R4.64], R88 ;  /* 0x0000005804004986 */ /* 0x0005e2000c101910 */
[----:B------:R-:W-:Y:S01]  /*8a00*/  ISETP.LT.AND P4, PT, R8, UR5, !P0 ;  /* 0x0000000508007c0c */ /* 0x000fe2000c781270 */
[----:B------:R-:W-:Y:S01]  /*8a10*/  VIADD R8, R2, 0x27 ;  /* 0x0000002702087836 */ /* 0x000fe20000000000 */
[C---:B------:R-:W-:Y:S01]  /*8a20*/  LEA.HI.X.SX32 R11, R16.reuse, R9, 0x2, P6 ;  /* 0x00000009100b7211 */ /* 0x040fe200030f16ff */
[----:B------:R-:W-:Y:S01]  /*8a30*/  VIADD R16, R16, UR4 ;  /* 0x0000000410107c36 */ /* 0x000fe20008000000 */
[----:B------:R3:W-:Y:S01]  /*8a40*/  @P3 STG.E desc[UR16][R12.64], R37 ;  /* 0x000000250c003986 */ /* 0x0007e2000c101910 */
[----:B------:R-:W-:Y:S01]  /*8a50*/  ULDC UR5, c[0x0][0x22c] ;  /* 0x00008b0000057ab9 */ /* 0x000fe20000000800 */
[----:B-1----:R-:W-:Y:S01]  /*8a60*/  VIADD R6, R2, 0x28 ;  /* 0x0000002802067836 */ /* 0x002fe20000000000 */
[----:B------:R-:W-:Y:S01]  /*8a70*/  ISETP.LT.AND P3, PT, R8, UR5, !P0 ;  /* 0x0000000508007c0c */ /* 0x000fe2000c761270 */
[----:B------:R1:W-:Y:S01]  /*8a80*/  @P2 STG.E desc[UR16][R10.64], R89 ;  /* 0x000000590a002986 */ /* 0x0003e2000c101910 */
[C---:B------:R-:W-:Y:S01]  /*8a90*/  VIADD R8, R16.reuse, UR4 ;  /* 0x0000000410087c36 */ /* 0x040fe20008000000 */
[----:B------:R-:W-:Y:S01]  /*8aa0*/  ULDC UR5, c[0x0][0x22c] ;  /* 0x00008b0000057ab9 */ /* 0x000fe20000000800 */
[----:B--2---:R-:W-:Y:S01]  /*8ab0*/  LEA R4, P2, R16, R3, 0x2 ;  /* 0x0000000310047211 */ /* 0x004fe200078410ff */
        /* <DEDUP_REMOVED lines=16> */
[----:B------:R-:W-:Y:S01]  /*8bc0*/  ISETP.LT.AND P5, PT, R8, UR5, !P0 ;  /* 0x0000000508007c0c */ /* 0x000fe2000c7a1270 */
[----:B------:R-:W-:Y:S01]  /*8bd0*/  VIADD R8, R2, 0x2b ;  /* 0x0000002b02087836 */ /* 0x000fe20000000000 */
[C---:B--2---:R-:W-:Y:S01]  /*8be0*/  LEA R4, P6, R14.reuse, R3, 0x2 ;  /* 0x000000030e047211 */ /* 0x044fe200078c10ff */
[----:B------:R-:W-:Y:S01]  /*8bf0*/  ULDC UR5, c[0x0][0x22c] ;  /* 0x00008b0000057ab9 */ /* 0x000fe20000000800 */
[----:B------:R-:W-:Y:S02]  /*8c00*/  @P4 STG.E desc[UR16][R10.64], R39 ;  /* 0x000000270a004986 */ /* 0x000fe4000c101910 */
[----:B------:R-:W-:Y:S01]  /*8c10*/  LEA.HI.X.SX32 R5, R14, R9, 0x2, P6 ;  /* 0x000000090e057211 */ /* 0x000fe200030f16ff */
[C---:B------:R-:W-:Y:S01]  /*8c20*/  VIADD R14, R16.reuse, UR4 ;  /* 0x00000004100e7c36 */ /* 0x040fe20008000000 */
[----:B------:R-:W-:Y:S01]  /*8c30*/  LEA R12, P6, R16, R3, 0x2 ;  /* 0x00000003100c7211 */ /* 0x000fe200078c10ff */
[----:B-1----:R-:W-:Y:S01]  /*8c40*/  VIADD R7, R2, 0x2c ;  /* 0x0000002c02077836 */ /* 0x002fe20000000000 */
        /* <DEDUP_REMOVED lines=518> */
[C---:B------:R-:W-:Y:S01]  /*acb0*/  VIADD R16, R14.reuse, UR4 ;  /* 0x000000040e107c36 */ /* 0x040fe20008000000 */
[----:B------:R2:W-:Y:S01]  /*acc0*/  @P4 STG.E desc[UR16][R6.64], R128 ;  /* 0x0000008006004986 */ /* 0x0005e2000c101910 */
[----:B-1----:R-:W-:-:S03]  /*acd0*/  LEA R4, P4, R14, R3, 0x2 ;  /* 0x000000030e047211 */ /* 0x002fc600078810ff */
[----:B------:R-:W-:Y:S02]  /*ace0*/  LEA R10, P6, R16, R3, 0x2 ;  /* 0x00000003100a7211 */ /* 0x000fe400078c10ff */
[-C--:B------:R-:W-:Y:S02]  /*acf0*/  LEA.HI.X.SX32 R5, R14, R9.reuse, 0x2, P4 ;  /* 0x000000090e057211 */ /* 0x080fe400020f16ff */
[----:B------:R-:W-:Y:S01]  /*ad00*/  ISETP.LT.AND P4, PT, R8, UR5, !P0 ;  /* 0x0000000508007c0c */ /* 0x000fe2000c781270 */
[----:B------:R-:W-:Y:S01]  /*ad10*/  VIADD R8, R2, 0x77 ;  /* 0x0000007702087836 */ /* 0x000fe20000000000 */
[C---:B------:R-:W-:Y:S01]  /*ad20*/  LEA.HI.X.SX32 R11, R16.reuse, R9, 0x2, P6 ;  /* 0x00000009100b7211 */ /* 0x040fe200030f16ff */
[----:B------:R-:W-:Y:S01]  /*ad30*/  VIADD R16, R16, UR4 ;  /* 0x0000000410107c36 */ /* 0x000fe20008000000 */
[----:B------:R-:W-:Y:S01]  /*ad40*/  ULDC UR5, c[0x0][0x22c] ;  /* 0x00008b0000057ab9 */ /* 0x000fe20000000800 */
[----:B--2---:R-:W-:Y:S01]  /*ad50*/  VIADD R7, R2, 0x78 ;  /* 0x0000007802077836 */ /* 0x004fe20000000000 */
[----:B------:R1:W-:Y:S01]  /*ad60*/  @P3 STG.E desc[UR16][R4.64], R81 ;  /* 0x0000005104003986 */ /* 0x0003e2000c101910 */
[----:B------:R-:W-:Y:S01]  /*ad70*/  ISETP.LT.AND P3, PT, R8, UR5, !P0 ;  /* 0x0000000508007c0c */ /* 0x000fe2000c761270 */
[C---:B------:R-:W-:Y:S01]  /*ad80*/  VIADD R12, R16.reuse, UR4 ;  /* 0x00000004100c7c36 */ /* 0x040fe20008000000 */
[----:B------:R-:W-:Y:S01]  /*ad90*/  LEA R6, P6, R16, R3, 0x2 ;  /* 0x0000000310067211 */ /* 0x000fe200078c10ff */
[----:B------:R-:W-:Y:S01]  /*ada0*/  ULDC UR5, c[0x0][0x22c] ;  /* 0x00008b0000057ab9 */ /* 0x000fe20000000800 */
[----:B------:R2:W-:Y:S01]  /*adb0*/  @P2 STG.E desc[UR16][R10.64], R129 ;  /* 0x000000810a002986 */ /* 0x0005e2000c101910 */
[----:B------:R-:W-:Y:S01]  /*adc0*/  ISETP.LT.AND P2, PT, R7, UR5, !P0 ;  /* 0x0000000507007c0c */ /* 0x000fe2000c741270 */
[----:B------:R-:W-:Y:S01]  /*add0*/  VIADD R14, R12, UR4 ;  /* 0x000000040c0e7c36 */ /* 0x000fe20008000000 */
[----:B------:R-:W-:Y:S01]  /*ade0*/  LEA.HI.X.SX32 R7, R16, R9, 0x2, P6 ;  /* 0x0000000910077211 */ /* 0x000fe200030f16ff */
[----:B------:R-:W-:Y:S01]  /*adf0*/  VIADD R8, R2, 0x79 ;  /* 0x0000007902087836 */ /* 0x000fe20000000000 */
[----:B------:R-:W-:Y:S01]  /*ae00*/  ULDC UR5, c[0x0][0x22c] ;  /* 0x00008b0000057ab9 */ /* 0x000fe20000000800 */
[----:B------:R-:W-:Y:S01]  /*ae10*/  VIADD R16, R14, UR4 ;  /* 0x000000040e107c36 */ /* 0x000fe20008000000 */
[----:B-1----:R-:W-:Y:S01]  /*ae20*/  LEA R4, P6, R12, R3, 0x2 ;  /* 0x000000030c047211 */ /* 0x002fe200078c10ff */
[----:B------:R-:W-:Y:S01]  /*ae30*/  @P1 STG.E desc[UR16][R6.64], R82 ;  /* 0x0000005206001986 */ /* 0x000fe2000c101910 */
[----:B------:R-:W-:Y:S01]  /*ae40*/  ISETP.LT.AND P1, PT, R8, UR5, !P0 ;  /* 0x0000000508007c0c */ /* 0x000fe2000c721270 */
[----:B------:R-:W-:Y:S01]  /*ae50*/  VIADD R8, R2, 0x7a ;  /* 0x0000007a02087836 */ /* 0x000fe20000000000 */
[----:B------:R-:W-:Y:S01]  /*ae60*/  LEA.HI.X.SX32 R5, R12, R9, 0x2, P6 ;  /* 0x000000090c057211 */ /* 0x000fe200030f16ff */
[----:B------:R-:W-:Y:S01]  /*ae70*/  ULDC UR5, c[0x0][0x22c] ;  /* 0x00008b0000057ab9 */ /* 0x000fe20000000800 */
[----:B--2---:R-:W-:-:S03]  /*ae80*/  LEA R10, P6, R14, R3, 0x2 ;  /* 0x000000030e0a7211 */ /* 0x004fc600078c10ff */
[----:B------:R1:W-:Y:S01]  /*ae90*/  @P5 STG.E desc[UR16][R4.64], R130 ;  /* 0x0000008204005986 */ /* 0x0003e2000c101910 */
[----:B------:R-:W-:Y:S02]  /*aea0*/  LEA.HI.X.SX32 R11, R14, R9, 0x2, P6 ;  /* 0x000000090e0b7211 */ /* 0x000fe400030f16ff */
[----:B------:R-:W-:Y:S02]  /*aeb0*/  LEA R12, P6, R16, R3, 0x2 ;  /* 0x00000003100c7211 */ /* 0x000fe400078c10ff */
[----:B------:R-:W-:Y:S01]  /*aec0*/  ISETP.LT.AND P5, PT, R8, UR5, !P0 ;  /* 0x0000000508007c0c */ /* 0x000fe2000c7a1270 */
[----:B------:R-:W-:Y:S01]  /*aed0*/  @P4 STG.E desc[UR16][R10.64], R83 ;  /* 0x000000530a004986 */ /* 0x000fe2000c101910 */
[C---:B------:R-:W-:Y:S01]  /*aee0*/  LEA.HI.X.SX32 R13, R16.reuse, R9, 0x2, P6 ;  /* 0x00000009100d7211 */ /* 0x040fe200030f16ff */
[----:B------:R-:W-:Y:S01]  /*aef0*/  VIADD R16, R16, UR4 ;  /* 0x0000000410107c36 */ /* 0x000fe20008000000 */
[----:B------:R-:W-:Y:S02]  /*af00*/  ULDC UR5, c[0x0][0x22c] ;  /* 0x00008b0000057ab9 */ /* 0x000fe40000000800 */
[----:B------:R-:W-:Y:S01]  /*af10*/  ISETP.LT.AND P4, PT, R0, UR5, !P0 ;  /* 0x0000000500007c0c */ /* 0x000fe2000c781270 */
[C---:B------:R-:W-:Y:S01]  /*af20*/  VIADD R8, R16.reuse, UR4 ;  /* 0x0000000410087c36 */ /* 0x040fe20008000000 */
[----:B------:R2:W-:Y:S01]  /*af30*/  @P3 STG.E desc[UR16][R12.64], R131 ;  /* 0x000000830c003986 */ /* 0x0005e2000c101910 */
[----:B-1----:R-:W-:Y:S01]  /*af40*/  LEA R4, P3, R16, R3, 0x2 ;  /* 0x0000000310047211 */ /* 0x002fe200078610ff */
[----:B------:R-:W-:Y:S01]  /*af50*/  VIADD R0, R2, 0x7c ;  /* 0x0000007c02007836 */ /* 0x000fe20000000000 */
[----:B------:R-:W-:Y:S01]  /*af60*/  ULDC UR5, c[0x0][0x22c] ;  /* 0x00008b0000057ab9 */ /* 0x000fe20000000800 */
[----:B------:R-:W-:Y:S01]  /*af70*/  VIADD R14, R8, UR4 ;  /* 0x00000004080e7c36 */ /* 0x000fe20008000000 */
[----:B------:R-:W-:-:S02]  /*af80*/  LEA.HI.X.SX32 R5, R16, R9, 0x2, P3 ;  /* 0x0000000910057211 */ /* 0x000fc400018f16ff */
[----:B------:R-:W-:Y:S01]  /*af90*/  LEA R6, P6, R8, R3, 0x2 ;  /* 0x0000000308067211 */ /* 0x000fe200078c10ff */
[----:B------:R-:W-:Y:S01]  /*afa0*/  VIADD R16, R14, UR4 ;  /* 0x000000040e107c36 */ /* 0x000fe20008000000 */
[----:B------:R-:W-:Y:S01]  /*afb0*/  ISETP.LT.AND P3, PT, R0, UR5, !P0 ;  /* 0x0000000500007c0c */ /* 0x000fe2000c761270 */
[----:B----4-:R1:W-:Y:S01]  /*afc0*/  @P2 STG.E desc[UR16][R4.64], R84 ;  /* 0x0000005404002986 */ /* 0x0103e2000c101910 */
[----:B------:R-:W-:Y:S01]  /*afd0*/  LEA.HI.X.SX32 R7, R8, R9, 0x2, P6 ;  /* 0x0000000908077211 */ /* 0x000fe200030f16ff */
[----:B------:R-:W-:Y:S01]  /*afe0*/  VIADD R8, R16, UR4 ;  /* 0x0000000410087c36 */ /* 0x000fe20008000000 */
[----:B------:R-:W-:Y:S01]  /*aff0*/  ULDC UR5, c[0x0][0x22c] ;  /* 0x00008b0000057ab9 */ /* 0x000fe20000000800 */
[----:B------:R-:W-:Y:S01]  /*b000*/  VIADD R0, R2, 0x7d ;  /* 0x0000007d02007836 */ /* 0x000fe20000000000 */
[-C--:B--2---:R-:W-:Y:S01]  /*b010*/  LEA R12, P6, R16, R3.reuse, 0x2 ;  /* 0x00000003100c7211 */ /* 0x084fe200078c10ff */
[----:B-----5:R2:W-:Y:S01]  /*b020*/  @P1 STG.E desc[UR16][R6.64], R24 ;  /* 0x0000001806001986 */ /* 0x0205e2000c101910 */
[----:B------:R-:W-:Y:S01]  /*b030*/  VIADD R18, R8, UR4 ;  /* 0x0000000408127c36 */ /* 0x000fe20008000000 */
[----:B------:R-:W-:-:S02]  /*b040*/  LEA R10, P1, R14, R3, 0x2 ;  /* 0x000000030e0a7211 */ /* 0x000fc400078210ff */
[----:B------:R-:W-:Y:S01]  /*b050*/  ISETP.LT.AND P2, PT, R0, UR5, !P0 ;  /* 0x0000000500007c0c */ /* 0x000fe2000c741270 */
[----:B------:R-:W-:Y:S01]  /*b060*/  VIADD R20, R18, UR4 ;  /* 0x0000000412147c36 */ /* 0x000fe20008000000 */
[----:B------:R-:W-:Y:S01]  /*b070*/  LEA.HI.X.SX32 R11, R14, R9, 0x2, P1 ;  /* 0x000000090e0b7211 */ /* 0x000fe200008f16ff */
[----:B------:R-:W-:Y:S01]  /*b080*/  VIADD R0, R2, 0x7e ;  /* 0x0000007e02007836 */ /* 0x000fe20000000000 */
[----:B------:R-:W-:Y:S02]  /*b090*/  LEA R14, P1, R18, R3, 0x2 ;  /* 0x00000003120e7211 */ /* 0x000fe400078210ff */
[----:B------:R-:W-:Y:S01]  /*b0a0*/  LEA.HI.X.SX32 R13, R16, R9, 0x2, P6 ;  /* 0x00000009100d7211 */ /* 0x000fe200030f16ff */
[----:B------:R-:W-:Y:S01]  /*b0b0*/  VIADD R16, R20, UR4 ;  /* 0x0000000414107c36 */ /* 0x000fe20008000000 */
[----:B------:R-:W-:Y:S01]  /*b0c0*/  ULDC UR4, c[0x0][0x22c] ;  /* 0x00008b0000047ab9 */ /* 0x000fe20000000800 */
[----:B-1----:R-:W-:Y:S01]  /*b0d0*/  LEA R4, P6, R8, R3, 0x2 ;  /* 0x0000000308047211 */ /* 0x002fe200078c10ff */
[----:B------:R1:W-:Y:S01]  /*b0e0*/  @P5 STG.E desc[UR16][R10.64], R85 ;  /* 0x000000550a005986 */ /* 0x0003e2000c101910 */
[----:B------:R-:W-:-:S02]  /*b0f0*/  LEA.HI.X.SX32 R15, R18, R9, 0x2, P1 ;  /* 0x00000009120f7211 */ /* 0x000fc400008f16ff */
[----:B------:R-:W-:Y:S01]  /*b100*/  ISETP.LT.AND P1, PT, R0, UR4, !P0 ;  /* 0x0000000400007c0c */ /* 0x000fe2000c721270 */
[----:B------:R-:W-:Y:S01]  /*b110*/  VIADD R0, R2, 0x7f ;  /* 0x0000007f02007836 */ /* 0x000fe20000000000 */
[----:B------:R-:W-:Y:S01]  /*b120*/  LEA.HI.X.SX32 R5, R8, R9, 0x2, P6 ;  /* 0x0000000908057211 */ /* 0x000fe200030f16ff */
[----:B------:R-:W-:Y:S01]  /*b130*/  ULDC UR4, c[0x0][0x22c] ;  /* 0x00008b0000047ab9 */ /* 0x000fe20000000800 */
[----:B--2---:R-:W-:Y:S01]  /*b140*/  LEA R6, P6, R16, R3, 0x2 ;  /* 0x0000000310067211 */ /* 0x004fe200078c10ff */
[----:B------:R1:W-:Y:S01]  /*b150*/  @P4 STG.E desc[UR16][R12.64], R25 ;  /* 0x000000190c004986 */ /* 0x0003e2000c101910 */
[----:B------:R-:W-:Y:S02]  /*b160*/  ISETP.LT.AND P0, PT, R0, UR4, !P0 ;  /* 0x0000000400007c0c */ /* 0x000fe4000c701270 */
[----:B------:R-:W-:Y:S01]  /*b170*/  LEA.HI.X.SX32 R7, R16, R9, 0x2, P6 ;  /* 0x0000000910077211 */ /* 0x000fe200030f16ff */
[----:B------:R1:W-:Y:S01]  /*b180*/  @P3 STG.E desc[UR16][R4.64], R86 ;  /* 0x0000005604003986 */ /* 0x0003e2000c101910 */
[----:B------:R-:W-:-:S03]  /*b190*/  LEA R2, P6, R20, R3, 0x2 ;  /* 0x0000000314027211 */ /* 0x000fc600078c10ff */
[----:B------:R1:W-:Y:S01]  /*b1a0*/  @P2 STG.E desc[UR16][R14.64], R26 ;  /* 0x0000001a0e002986 */ /* 0x0003e2000c101910 */
[----:B------:R-:W-:-:S05]  /*b1b0*/  LEA.HI.X.SX32 R3, R20, R9, 0x2, P6 ;  /* 0x0000000914037211 */ /* 0x000fca00030f16ff */
[----:B------:R1:W-:Y:S01]  /*b1c0*/  @P1 STG.E desc[UR16][R2.64], R87 ;  /* 0x0000005702001986 */ /* 0x0003e2000c101910 */
[----:B------:R-:W-:Y:S05]  /*b1d0*/  @!P0 EXIT ;  /* 0x000000000000894d */ /* 0x000fea0003800000 */
[----:B------:R-:W-:Y:S01]  /*b1e0*/  STG.E desc[UR16][R6.64], R27 ;  /* 0x0000001b06007986 */ /* 0x000fe2000c101910 */
[----:B------:R-:W-:Y:S05]  /*b1f0*/  EXIT ;  /* 0x000000000000794d */ /* 0x000fea0003800000 */
.L_x_2:
[----:B------:R-:W-:-:S00]  /*b200*/  BRA `(.L_x_2) ;  /* 0xfffffffc00fc7947 */ /* 0x000fc0000383ffff */
[----:B------:R-:W-:-:S00]  /*b210*/  NOP ;  /* 0x0000000000007918 */ /* 0x000fc00000000000 */
        /* <DEDUP_REMOVED lines=14> */
.L_x_3:


//--------------------- .nv.shared.matmul_kernel  --------------------------
	.section	.nv.shared.matmul_kernel,"aw",@nobits
	.sectionflags	@""
	.align	16
	.zero		1024


//--------------------- .nv.shared.reserved.0     --------------------------
	.section	.nv.shared.reserved.0,"aw",@nobits
	.weak		__nv_reservedSMEM_offset_0_alias
	.size		__nv_reservedSMEM_offset_0_alias, 0, 0
	.other		__nv_reservedSMEM_offset_0_alias,@"STO_CUDA_RESERVED_SHARED STV_DEFAULT"
__nv_reservedSMEM_offset_0_alias:
	.zero		0


//--------------------- .nv.constant0.matmul_kernel --------------------------
	.section	.nv.constant0.matmul_kernel,"a",@progbits
	.sectionflags	@""
	.align	4
.nv.constant0.matmul_kernel:
	.zero		608


//--------------------- SYMBOLS --------------------------

	.type		.nv.reservedSmem.offset0,@object
	.size		.nv.reservedSmem.offset0,0x4
